def gluon_tcgen05(
    a_ptr,
    b_ptr,
    c_ptr,
    M,
    N,
    K,
    stride_am,
    stride_bk,
    stride_cm,
    BLOCK_M: gl.constexpr,
    BLOCK_N: gl.constexpr,
    BLOCK_K: gl.constexpr,
    DTYPE: gl.constexpr,
    A_LAYOUT: gl.constexpr,
    B_LAYOUT: gl.constexpr,
    C_LAYOUT: gl.constexpr,
    B_SHAPE: gl.constexpr,
    TMEM_LAYOUT: gl.constexpr,
    TMEM_REG: gl.constexpr,
    TRANS_B: gl.constexpr,
    NUM_BUFFERS: gl.constexpr,
):
    a_desc = tma.make_tensor_descriptor(
        a_ptr, [M, K], [stride_am, 1], [BLOCK_M, BLOCK_K], A_LAYOUT
    )
    b_desc = tma.make_tensor_descriptor(
        b_ptr,
        [N, K] if TRANS_B else [K, N],
        [stride_bk, 1],
        B_SHAPE,
        B_LAYOUT,
    )
    c_desc = tma.make_tensor_descriptor(
        c_ptr, [M, N], [stride_cm, 1], [BLOCK_M, BLOCK_N], C_LAYOUT
    )

    a_bufs = gl.allocate_shared_memory(
        DTYPE, [NUM_BUFFERS, BLOCK_M, BLOCK_K], A_LAYOUT
    )
    b_bufs = gl.allocate_shared_memory(DTYPE, [NUM_BUFFERS] + B_SHAPE, B_LAYOUT)

    pid_m = gl.program_id(0)
    pid_n = gl.program_id(1)
    off_m = pid_m * BLOCK_M
    off_n = pid_n * BLOCK_N

    tma_bars = gl.allocate_shared_memory(
        gl.int64, [NUM_BUFFERS, 1], mbarrier.MBarrierLayout()
    )
    mma_bars = gl.allocate_shared_memory(
        gl.int64, [NUM_BUFFERS, 1], mbarrier.MBarrierLayout()
    )
    for i in gl.static_range(NUM_BUFFERS):
        mbarrier.init(tma_bars.index(i), count=1)
        mbarrier.init(mma_bars.index(i), count=1)

    acc_tmem = allocate_tensor_memory(gl.float32, [BLOCK_M, BLOCK_N], TMEM_LAYOUT)
    idx = 0
    phase = 0
    use_acc = False
    for k in range(0, K, BLOCK_K):
        a = a_bufs.index(idx)
        b = b_bufs.index(idx)
        tma_bar = tma_bars.index(idx)
        mma_bar = mma_bars.index(idx)
        mbarrier.expect(
            tma_bar, a_desc.block_type.nbytes + b_desc.block_type.nbytes
        )
        tma.async_copy_global_to_shared(a_desc, [off_m, k], tma_bar, a)
        tma.async_copy_global_to_shared(
            b_desc, [off_n, k] if TRANS_B else [k, off_n], tma_bar, b
        )
        mbarrier.wait(tma_bar, phase=phase)

        if TRANS_B:
            b = b.permute((1, 0))
        tcgen05_mma(a, b, acc_tmem, use_acc=use_acc)
        tcgen05_commit(mma_bar)
        mbarrier.wait(mma_bar, phase=phase)
        use_acc = True

        idx += 1
        if idx == NUM_BUFFERS:
            idx = 0
            phase ^= 1

    for i in gl.static_range(NUM_BUFFERS):
        mbarrier.invalidate(tma_bars.index(i))
        mbarrier.invalidate(mma_bars.index(i))

    acc = acc_tmem.load(TMEM_REG)
    c_smem = gl.allocate_shared_memory(DTYPE, [BLOCK_M, BLOCK_N], C_LAYOUT)
    c_smem.store(acc.to(DTYPE))
    fence_async_shared()
    tma.async_copy_shared_to_global(c_desc, [off_m, off_n], c_smem)
    tma.store_wait(pendings=0)

# config = {"BLOCK_K": 128, "BLOCK_M": 128, "BLOCK_N": 128, "arch": "sm_100", "dtype": "bf16", "num_buffers": 1, "num_warps": 4, "trans_b": 1}
# arch = sm_100


// ===== COMPILED SASS (sm_100a) =====

	.target	sm_100a

	.elftype	@"ET_EXEC"


//--------------------- .note.nv.tkinfo           --------------------------
	.section	.note.nv.tkinfo,"",@"SHT_NOTE"
	.sectionflags	@"SHF_NOTE_NV_TKINFO"
	.tkinfo
        /*0018*/ 	.word	0x00000081
        /*0030*/ 	.string	""
        /*0030*/ 	.string	"ptxas-blackwell"
        /*0030*/ 	.string	"Cuda compilation tools, release 12.9, V12.9.86"
        /*0030*/ 	.string	"Build cuda_12.9.r12.9/compiler.36037853_0"
        /*0030*/ 	.string	"-v  -suppress-debug-info  -lineinfo  -arch sm_100a "



//--------------------- .note.nv.cuver            --------------------------
	.section	.note.nv.cuver,"",@"SHT_NOTE"
	.sectionflags	@"SHF_NOTE_NV_CUVER"
        /*0018*/ 	.short	0x0001
        /*001a*/ 	.short	0x0064
        /*001c*/ 	.short	0x0001
        /*001e*/ 	.short	0x0000
        /*0020*/ 	.short	0x0001
        /*0022*/ 	.short	0x0000


//--------------------- .nv.info                  --------------------------
	.section	.nv.info,"",@"SHT_CUDA_INFO"
	.align	4


	//----- nvinfo : EIATTR_REGCOUNT
	.align		4
        /*0000*/ 	.byte	0x04, 0x2f
        /*0002*/ 	.short	(.L_4 - .L_3)
	.align		4
.L_3:
        /*0004*/ 	.word	index@(gluon_tcgen05)
        /*0008*/ 	.word	0x00000087


	//----- nvinfo : EIATTR_FRAME_SIZE
	.align		4
.L_4:
        /*000c*/ 	.byte	0x04, 0x11
        /*000e*/ 	.short	(.L_6 - .L_5)
	.align		4
.L_5:
        /*0010*/ 	.word	index@($__internal_2_$__cuda_sm10x_tcgen05_guardrail_trap_unallocated_columns_being_dealloced)
        /*0014*/ 	.word	0x00000000


	//----- nvinfo : EIATTR_FRAME_SIZE
	.align		4
.L_6:
        /*0018*/ 	.byte	0x04, 0x11
        /*001a*/ 	.short	(.L_8 - .L_7)
	.align		4
.L_7:
        /*001c*/ 	.word	index@($__internal_1_$__cuda_sm10x_tcgen05_guardrail_trap_phase_invalid_during_alloc)
        /*0020*/ 	.word	0x00000000


	//----- nvinfo : EIATTR_FRAME_SIZE
	.align		4
.L_8:
        /*0024*/ 	.byte	0x04, 0x11
        /*0026*/ 	.short	(.L_10 - .L_9)
	.align		4
.L_9:
        /*0028*/ 	.word	index@($__internal_0_$__cuda_sm10x_tcgen05_guardrail_trap_col_being_dealloced_not_returned_by_alloc)
        /*002c*/ 	.word	0x00000000


	//----- nvinfo : EIATTR_FRAME_SIZE
	.align		4
.L_10:
        /*0030*/ 	.byte	0x04, 0x11
        /*0032*/ 	.short	(.L_12 - .L_11)
	.align		4
.L_11:
        /*0034*/ 	.word	index@(gluon_tcgen05)
        /*0038*/ 	.word	0x00000000


	//----- nvinfo : EIATTR_MIN_STACK_SIZE
	.align		4
.L_12:
        /*003c*/ 	.byte	0x04, 0x12
        /*003e*/ 	.short	(.L_14 - .L_13)
	.align		4
.L_13:
        /*0040*/ 	.word	index@(gluon_tcgen05)
        /*0044*/ 	.word	0x00000000
.L_14:


//--------------------- .nv.info.gluon_tcgen05    --------------------------
	.section	.nv.info.gluon_tcgen05,"",@"SHT_CUDA_INFO"
	.sectionflags	@""
	.align	4


	//----- nvinfo : EIATTR_CUDA_API_VERSION
	.align		4
        /*0000*/ 	.byte	0x04, 0x37
        /*0002*/ 	.short	(.L_16 - .L_15)
.L_15:
        /*0004*/ 	.word	0x00000081


	//----- nvinfo : EIATTR_KPARAM_INFO
	.align		4
.L_16:
        /*0008*/ 	.byte	0x04, 0x17
        /*000a*/ 	.short	(.L_18 - .L_17)
.L_17:
        /*000c*/ 	.word	0x00000000
        /*0010*/ 	.short	0x000a
        /*0012*/ 	.short	0x0048
        /*0014*/ 	.byte	0x00, 0xf4, 0x21, 0x00


	//----- nvinfo : EIATTR_KPARAM_INFO
	.align		4
.L_18:
        /*0018*/ 	.byte	0x04, 0x17
        /*001a*/ 	.short	(.L_20 - .L_19)
.L_19:
        /*001c*/ 	.word	0x00000000
        /*0020*/ 	.short	0x0009
        /*0022*/ 	.short	0x0040
        /*0024*/ 	.byte	0x00, 0xf4, 0x21, 0x00


	//----- nvinfo : EIATTR_KPARAM_INFO
	.align		4
.L_20:
        /*0028*/ 	.byte	0x04, 0x17
        /*002a*/ 	.short	(.L_22 - .L_21)
.L_21:
        /*002c*/ 	.word	0x00000000
        /*0030*/ 	.short	0x0008
        /*0032*/ 	.short	0x0038
        /*0034*/ 	.byte	0x00, 0xf0, 0x21, 0x00


	//----- nvinfo : EIATTR_KPARAM_INFO
	.align		4
.L_22:
        /*0038*/ 	.byte	0x04, 0x17
        /*003a*/ 	.short	(.L_24 - .L_23)
.L_23:
        /*003c*/ 	.word	0x00000000
        /*0040*/ 	.short	0x0007
        /*0042*/ 	.short	0x0030
        /*0044*/ 	.byte	0x00, 0xf0, 0x21, 0x00


	//----- nvinfo : EIATTR_KPARAM_INFO
	.align		4
.L_24:
        /*0048*/ 	.byte	0x04, 0x17
        /*004a*/ 	.short	(.L_26 - .L_25)
.L_25:
        /*004c*/ 	.word	0x00000000
        /*0050*/ 	.short	0x0006
        /*0052*/ 	.short	0x0028
        /*0054*/ 	.byte	0x00, 0xf0, 0x21, 0x00


	//----- nvinfo : EIATTR_KPARAM_INFO
	.align		4
.L_26:
        /*0058*/ 	.byte	0x04, 0x17
        /*005a*/ 	.short	(.L_28 - .L_27)
.L_27:
        /*005c*/ 	.word	0x00000000
        /*0060*/ 	.short	0x0005
        /*0062*/ 	.short	0x0020
        /*0064*/ 	.byte	0x00, 0xf0, 0x11, 0x00


	//----- nvinfo : EIATTR_KPARAM_INFO
	.align		4
.L_28:
        /*0068*/ 	.byte	0x04, 0x17
        /*006a*/ 	.short	(.L_30 - .L_29)
.L_29:
        /*006c*/ 	.word	0x00000000
        /*0070*/ 	.short	0x0004
        /*0072*/ 	.short	0x001c
        /*0074*/ 	.byte	0x00, 0xf0, 0x11, 0x00


	//----- nvinfo : EIATTR_KPARAM_INFO
	.align		4
.L_30:
        /*0078*/ 	.byte	0x04, 0x17
        /*007a*/ 	.short	(.L_32 - .L_31)
.L_31:
        /*007c*/ 	.word	0x00000000
        /*0080*/ 	.short	0x0003
        /*0082*/ 	.short	0x0018
        /*0084*/ 	.byte	0x00, 0xf0, 0x11, 0x00


	//----- nvinfo : EIATTR_KPARAM_INFO
	.align		4
.L_32:
        /*0088*/ 	.byte	0x04, 0x17
        /*008a*/ 	.short	(.L_34 - .L_33)
.L_33:
        /*008c*/ 	.word	0x00000000
        /*0090*/ 	.short	0x0002
        /*0092*/ 	.short	0x0010
        /*0094*/ 	.byte	0x00, 0xf4, 0x21, 0x00


	//----- nvinfo : EIATTR_KPARAM_INFO
	.align		4
.L_34:
        /*0098*/ 	.byte	0x04, 0x17
        /*009a*/ 	.short	(.L_36 - .L_35)
.L_35:
        /*009c*/ 	.word	0x00000000
        /*00a0*/ 	.short	0x0001
        /*00a2*/ 	.short	0x0008
        /*00a4*/ 	.byte	0x00, 0xf4, 0x21, 0x00


	//----- nvinfo : EIATTR_KPARAM_INFO
	.align		4
.L_36:
        /*00a8*/ 	.byte	0x04, 0x17
        /*00aa*/ 	.short	(.L_38 - .L_37)
.L_37:
        /*00ac*/ 	.word	0x00000000
        /*00b0*/ 	.short	0x0000
        /*00b2*/ 	.short	0x0000
        /*00b4*/ 	.byte	0x00, 0xf4, 0x21, 0x00


	//----- nvinfo : EIATTR_AT_ENTRY_FRAGMENTS
	.align		4
.L_38:
        /*00b8*/ 	.byte	0x04, 0x4f
        /*00ba*/ 	.short	(.L_40 - .L_39)


	//   ....[0]....
.L_39:
        /*00bc*/ 	.word	0x00000004


	//----- nvinfo : EIATTR_RESERVED_SMEM_USED
	.align		4
.L_40:
        /*00c0*/ 	.byte	0x01, 0x41
	.zero		2


	//----- nvinfo : EIATTR_SPARSE_MMA_MASK
	.align		4
        /*00c4*/ 	.byte	0x03, 0x50
        /*00c6*/ 	.short	0x0000


	//----- nvinfo : EIATTR_TCGEN05_1CTA_USED
	.align		4
        /*00c8*/ 	.byte	0x01, 0x51
	.zero		2


	//----- nvinfo : EIATTR_MAXREG_COUNT
	.align		4
        /*00cc*/ 	.byte	0x03, 0x1b
        /*00ce*/ 	.short	0x00ff


	//----- nvinfo : EIATTR_NUM_BARRIERS
	.align		4
        /*00d0*/ 	.byte	0x02, 0x4c
        /*00d2*/ 	.byte	0x01
	.zero		1


	//----- nvinfo : EIATTR_INT_WARP_WIDE_INSTR_OFFSETS
	.align		4
        /*00d4*/ 	.byte	0x04, 0x31
        /*00d6*/ 	.short	(.L_42 - .L_41)


	//   ....[0]....
.L_41:
        /*00d8*/ 	.word	0x00001760


	//   ....[1]....
        /*00dc*/ 	.word	0x00001780


	//   ....[2]....
        /*00e0*/ 	.word	0x00001800


	//   ....[3]....
        /*00e4*/ 	.word	0x00001920


	//   ....[4]....
        /*00e8*/ 	.word	0x00001990


	//   ....[5]....
        /*00ec*/ 	.word	0x000019a0


	//   ....[6]....
        /*00f0*/ 	.word	0x00001a00


	//   ....[7]....
        /*00f4*/ 	.word	0x00001d80


	//   ....[8]....
        /*00f8*/ 	.word	0x00001d90


	//   ....[9]....
        /*00fc*/ 	.word	0x00001ee0


	//   ....[10]....
        /*0100*/ 	.word	0x00001f30


	//   ....[11]....
        /*0104*/ 	.word	0x00001f40


	//   ....[12]....
        /*0108*/ 	.word	0x00001f80


	//   ....[13]....
        /*010c*/ 	.word	0x000021d0


	//   ....[14]....
        /*0110*/ 	.word	0x000021e0


	//   ....[15]....
        /*0114*/ 	.word	0x000023f0


	//   ....[16]....
        /*0118*/ 	.word	0x00002400


	//   ....[17]....
        /*011c*/ 	.word	0x00002b70


	//   ....[18]....
        /*0120*/ 	.word	0x00002bc0


	//----- nvinfo : EIATTR_COOP_GROUP_MASK_REGIDS
	.align		4
.L_42:
        /*0124*/ 	.byte	0x04, 0x29
        /*0126*/ 	.short	(.L_44 - .L_43)


	//   ....[0]....
.L_43:
        /*0128*/ 	.word	0xffffffff


	//   ....[1]....
        /*012c*/ 	.word	0xffffffff


	//   ....[2]....
        /*0130*/ 	.word	0xffffffff


	//   ....[3]....
        /*0134*/ 	.word	0xffffffff


	//   ....[4]....
        /*0138*/ 	.word	0xffffffff


	//   ....[5]....
        /*013c*/ 	.word	0xffffffff


	//   ....[6]....
        /*0140*/ 	.word	0xffffffff


	//   ....[7]....
        /*0144*/ 	.word	0xffffffff


	//   ....[8]....
        /*0148*/ 	.word	0xffffffff


	//   ....[9]....
        /*014c*/ 	.word	0xffffffff


	//----- nvinfo : EIATTR_COOP_GROUP_INSTR_OFFSETS
	.align		4
.L_44:
        /*0150*/ 	.byte	0x04, 0x28
        /*0152*/ 	.short	(.L_46 - .L_45)


	//   ....[0]....
.L_45:
        /*0154*/ 	.word	0x00000050


	//   ....[1]....
        /*0158*/ 	.word	0x00000310


	//   ....[2]....
        /*015c*/ 	.word	0x00000500


	//   ....[3]....
        /*0160*/ 	.word	0x000009a0


	//   ....[4]....
        /*0164*/ 	.word	0x00000ae0


	//   ....[5]....
        /*0168*/ 	.word	0x00000fe0


	//   ....[6]....
        /*016c*/ 	.word	0x00001120


	//   ....[7]....
        /*0170*/ 	.word	0x00001610


	//   ....[8]....
        /*0174*/ 	.word	0x00002a00


	//   ....[9]....
        /*0178*/ 	.word	0x00002c70


	//----- nvinfo : EIATTR_VRC_CTA_INIT_COUNT
	.align		4
.L_46:
        /*017c*/ 	.byte	0x02, 0x4a
        /*017e*/ 	.byte	0x80
	.zero		1


	//----- nvinfo : EIATTR_MBARRIER_INSTR_OFFSETS
	.align		4
        /*0180*/ 	.byte	0x04, 0x39
        /*0182*/ 	.short	(.L_48 - .L_47)


	//   ....[0]....
.L_47:
        /*0184*/ 	.word	0x00001820
        /*0188*/ 	.word	0x000000ff
        /*018c*/ 	.word	0x00010000
        /*0190*/ 	.short	0x0100
        /*0192*/ 	.byte	0x0a
	.zero		1


	//   ....[1]....
        /*0194*/ 	.word	0x00001830
        /*0198*/ 	.word	0x000000ff
        /*019c*/ 	.word	0x00010010
        /*01a0*/ 	.short	0x0100
        /*01a2*/ 	.byte	0x0a
	.zero		1


	//   ....[2]....
        /*01a4*/ 	.word	0x00001b80
        /*01a8*/ 	.word	0x000000ff
        /*01ac*/ 	.word	0x00010000
        /*01b0*/ 	.short	0x010a
        /*01b2*/ 	.byte	0x0a
	.zero		1


	//   ....[3]....
        /*01b4*/ 	.word	0x00001de0
        /*01b8*/ 	.word	0x000000ff
        /*01bc*/ 	.word	0x00010010
        /*01c0*/ 	.short	0x010a
        /*01c2*/ 	.byte	0x0a
	.zero		1


	//   ....[4]....
        /*01c4*/ 	.word	0x00001ff0
        /*01c8*/ 	.word	0x000000ff
        /*01cc*/ 	.word	0x00010000
        /*01d0*/ 	.short	0x010a
        /*01d2*/ 	.byte	0x0a
	.zero		1


	//   ....[5]....
        /*01d4*/ 	.word	0x00002220
        /*01d8*/ 	.word	0x000000ff
        /*01dc*/ 	.word	0x00010010
        /*01e0*/ 	.short	0x010a
        /*01e2*/ 	.byte	0x0a
	.zero		1


	//   ....[6]....
        /*01e4*/ 	.word	0x000022b0
        /*01e8*/ 	.word	0x000000ff
        /*01ec*/ 	.word	0x00010000
        /*01f0*/ 	.short	0x0108
        /*01f2*/ 	.byte	0x0a
	.zero		1


	//   ....[7]....
        /*01f4*/ 	.word	0x000022c0
        /*01f8*/ 	.word	0x000000ff
        /*01fc*/ 	.word	0x00010010
        /*0200*/ 	.short	0x0108
        /*0202*/ 	.byte	0x0a
	.zero		1


	//   ....[8]....
        /*0204*/ 	.word	0x00002c90
        /*0208*/ 	.word	0x000000ff
        /*020c*/ 	.word	0x00010000
        /*0210*/ 	.short	0x010a
        /*0212*/ 	.byte	0x0a
	.zero		1


	//   ....[9]....
        /*0214*/ 	.word	0x00002cc0
        /*0218*/ 	.word	0x000000ff
        /*021c*/ 	.word	0x00010010
        /*0220*/ 	.short	0x010a
        /*0222*/ 	.byte	0x0a
	.zero		1


	//   ....[10]....
        /*0224*/ 	.word	0x00002cf0
        /*0228*/ 	.word	0x000000ff
        /*022c*/ 	.word	0x00010000
        /*0230*/ 	.short	0x010a
        /*0232*/ 	.byte	0x0a
	.zero		1


	//   ....[11]....
        /*0234*/ 	.word	0x00002d20
        /*0238*/ 	.word	0x000000ff
        /*023c*/ 	.word	0x00010010
        /*0240*/ 	.short	0x010a
        /*0242*/ 	.byte	0x0a
	.zero		1


	//----- nvinfo : EIATTR_NUM_MBARRIERS
	.align		4
.L_48:
        /*0244*/ 	.byte	0x03, 0x38
        /*0246*/ 	.short	0x0002


	//----- nvinfo : EIATTR_EXIT_INSTR_OFFSETS
	.align		4
        /*0248*/ 	.byte	0x04, 0x1c
        /*024a*/ 	.short	(.L_50 - .L_49)


	//   ....[0]....
.L_49:
        /*024c*/ 	.word	0x00002c80


	//----- nvinfo : EIATTR_REQNTID
	.align		4
.L_50:
        /*0250*/ 	.byte	0x04, 0x10
        /*0252*/ 	.short	(.L_52 - .L_51)
.L_51:
        /*0254*/ 	.word	0x00000080
        /*0258*/ 	.word	0x00000001
        /*025c*/ 	.word	0x00000001


	//----- nvinfo : EIATTR_CRS_STACK_SIZE
	.align		4
.L_52:
        /*0260*/ 	.byte	0x04, 0x1e
        /*0262*/ 	.short	(.L_54 - .L_53)
.L_53:
        /*0264*/ 	.word	0x00000000


	//----- nvinfo : EIATTR_CBANK_PARAM_SIZE
	.align		4
.L_54:
        /*0268*/ 	.byte	0x03, 0x19
        /*026a*/ 	.short	0x0050


	//----- nvinfo : EIATTR_PARAM_CBANK
	.align		4
        /*026c*/ 	.byte	0x04, 0x0a
        /*026e*/ 	.short	(.L_56 - .L_55)
	.align		4
.L_55:
        /*0270*/ 	.word	index@(.nv.constant0.gluon_tcgen05)
        /*0274*/ 	.short	0x0380
        /*0276*/ 	.short	0x0050


	//----- nvinfo : EIATTR_SW_WAR
	.align		4
.L_56:
        /*0278*/ 	.byte	0x04, 0x36
        /*027a*/ 	.short	(.L_58 - .L_57)
.L_57:
        /*027c*/ 	.word	0x00000008
.L_58:


//--------------------- .nv.compat                --------------------------
	.section	.nv.compat,"",@"SHT_CUDA_COMPAT_INFO"
	.align	4
        /*0000*/ 	.byte	0x02, 0x02, 0x02, 0x00, 0x02, 0x05, 0x05, 0x00, 0x02, 0x03, 0x03, 0x00, 0x02, 0x06, 0x01, 0x00


//--------------------- .nv.callgraph             --------------------------
	.section	.nv.callgraph,"",@"SHT_CUDA_CALLGRAPH"
	.align	4
	.sectionentsize	8
	.align		4
        /*0000*/ 	.word	0x00000000
	.align		4
        /*0004*/ 	.word	0xffffffff
	.align		4
        /*0008*/ 	.word	0x00000000
	.align		4
        /*000c*/ 	.word	0xfffffffe
	.align		4
        /*0010*/ 	.word	0x00000000
	.align		4
        /*0014*/ 	.word	0xfffffffd
	.align		4
        /*0018*/ 	.word	0x00000000
	.align		4
        /*001c*/ 	.word	0xfffffffc


//--------------------- .text.gluon_tcgen05       --------------------------
	.section	.text.gluon_tcgen05,"ax",@progbits
	.align	128
        .global         gluon_tcgen05
        .type           gluon_tcgen05,@function
        .size           gluon_tcgen05,(.L_x_73 - gluon_tcgen05)
        .other          gluon_tcgen05,@"STO_CUDA_ENTRY STV_DEFAULT"
gluon_tcgen05:
.text.gluon_tcgen05:
[----:B------:R-:W1:Y:S01]  /*0000*/  LDC R1, c[0x0][0x37c] ;  /* 0x0000df00ff017b82 */ /* 0x000e620000000800 */
[----:B------:R-:W2:Y:S02]  /*0010*/  S2R R0, SR_TID.X ;  /* 0x0000000000007919 */ /* 0x000ea40000002100 */
[----:B--2---:R-:W-:-:S13]  /*0020*/  ISETP.GE.U32.AND P2, PT, R0, 0x20, PT ;  /* 0x000000200000780c */ /* 0x004fda0003f46070 */
[----:B------:R-:W-:Y:S05]  /*0030*/  @P2 BRA `(.L_x_0) ;  /* 0x0000000000b82947 */ /* 0x000fea0003800000 */
[----:B------:R-:W2:Y:S01]  /*0040*/  S2UR UR6, SR_CgaCtaId ;  /* 0x00000000000679c3 */ /* 0x000ea20000008800 */
[----:B------:R-:W-:Y:S01]  /*0050*/  NOP ;  /* 0x0000000000007918 */ /* 0x000fe20000000000 */
[----:B------:R-:W-:Y:S02]  /*0060*/  UMOV UR4, 0x40 ;  /* 0x0000004000047882 */ /* 0x000fe40000000000 */
[----:B--2---:R-:W-:-:S09]  /*0070*/  ULEA UR4, UR6, UR4, 0x18 ;  /* 0x0000000406047291 */ /* 0x004fd2000f8ec0ff */
[----:B------:R-:W2:Y:S01]  /*0080*/  LDS.U8 R2, [UR4] ;  /* 0x00000004ff027984 */ /* 0x000ea20008000000 */
[----:B------:R-:W-:Y:S02]  /*0090*/  UMOV UR4, 0x400 ;  /* 0x0000040000047882 */ /* 0x000fe40000000000 */
[----:B------:R-:W-:Y:S01]  /*00a0*/  ULEA UR4, UR6, UR4, 0x18 ;  /* 0x0000000406047291 */ /* 0x000fe2000f8ec0ff */
[----:B--2---:R-:W-:-:S13]  /*00b0*/  ISETP.NE.AND P0, PT, R2, RZ, PT ;  /* 0x000000ff0200720c */ /* 0x004fda0003f05270 */
[----:B------:R-:W-:Y:S05]  /*00c0*/  @P0 BRA `(.L_x_1) ;  /* 0x00000000007c0947 */ /* 0x000fea0003800000 */
[----:B------:R-:W-:-:S13]  /*00d0*/  ELECT P0, URZ, PT ;  /* 0x0000000000ff782f */ /* 0x000fda0003800000 */
[----:B------:R-:W-:Y:S05]  /*00e0*/  @!P0 BRA `(.L_x_2) ;  /* 0x0000000000848947 */ /* 0x000fea0003800000 */
[----:B------:R-:W-:Y:S01]  /*00f0*/  UMOV UR5, 0x4 ;  /* 0x0000000400057882 */ /* 0x000fe20000000000 */
[----:B------:R-:W-:Y:S02]  /*0100*/  IMAD.MOV.U32 R5, RZ, RZ, 0x1 ;  /* 0x00000001ff057424 */ /* 0x000fe400078e00ff */
[----:B------:R-:W-:Y:S02]  /*0110*/  IMAD.MOV.U32 R3, RZ, RZ, 0xf ;  /* 0x0000000fff037424 */ /* 0x000fe400078e00ff */
[----:B------:R-:W-:Y:S04]  /*0120*/  DEPBAR.LE SB2, 0x36 ;  /* 0x0000ad800000791a */ /* 0x000fe80000000000 */
[----:B------:R-:W2:Y:S02]  /*0130*/  UTCATOMSWS.FIND_AND_SET.ALIGN UP0, UR5, UR5 ;  /* 0x00000005000575e3 */ /* 0x000ea40008000800 */
[----:B--2---:R-:W-:-:S04]  /*0140*/  PLOP3.LUT P0, PT, PT, PT, UP0, 0x80, 0x8 ;  /* 0x000000000008781c */ /* 0x004fc80003f0f008 */
[----:B------:R-:W-:-:S04]  /*0150*/  SEL R2, RZ, 0xffffffff, !P0 ;  /* 0xffffffffff027807 */ /* 0x000fc80004000000 */
[----:B------:R-:W-:Y:S01]  /*0160*/  ISETP.NE.AND P0, PT, R2, RZ, PT ;  /* 0x000000ff0200720c */ /* 0x000fe20003f05270 */
[----:B------:R-:W-:-:S12]  /*0170*/  IMAD.U32 R2, RZ, RZ, UR5 ;  /* 0x00000005ff027e24 */ /* 0x000fd8000f8e00ff */
[----:B------:R-:W-:Y:S05]  /*0180*/  @P0 BRA `(.L_x_3) ;  /* 0x0000000000240947 */ /* 0x000fea0003800000 */
.L_x_4:
[----:B------:R-:W-:Y:S05]  /*0190*/  NANOSLEEP 0x64 ;  /* 0x000000640000795d */ /* 0x000fea0003800000 */
[----:B------:R-:W-:-:S05]  /*01a0*/  UMOV UR5, 0x4 ;  /* 0x0000000400057882 */ /* 0x000fca0000000000 */
[----:B------:R-:W-:Y:S04]  /*01b0*/  DEPBAR.LE SB2, 0x36 ;  /* 0x0000ad800000791a */ /* 0x000fe80000000000 */
[----:B------:R-:W2:Y:S02]  /*01c0*/  UTCATOMSWS.FIND_AND_SET.ALIGN UP0, UR5, UR5 ;  /* 0x00000005000575e3 */ /* 0x000ea40008000800 */
[----:B--2---:R-:W-:-:S04]  /*01d0*/  PLOP3.LUT P0, PT, PT, PT, UP0, 0x80, 0x8 ;  /* 0x000000000008781c */ /* 0x004fc80003f0f008 */
[----:B------:R-:W-:-:S04]  /*01e0*/  SEL R2, RZ, 0xffffffff, !P0 ;  /* 0xffffffffff027807 */ /* 0x000fc80004000000 */
[----:B------:R-:W-:Y:S01]  /*01f0*/  ISETP.NE.AND P0, PT, R2, RZ, PT ;  /* 0x000000ff0200720c */ /* 0x000fe20003f05270 */
[----:B------:R-:W-:-:S12]  /*0200*/  IMAD.U32 R2, RZ, RZ, UR5 ;  /* 0x00000005ff027e24 */ /* 0x000fd8000f8e00ff */
[----:B------:R-:W-:Y:S05]  /*0210*/  @!P0 BRA `(.L_x_4) ;  /* 0xfffffffc00dc8947 */ /* 0x000fea000383ffff */
.L_x_3:
[C---:B------:R-:W-:Y:S01]  /*0220*/  VIADD R4, R2.reuse, 0x10 ;  /* 0x0000001002047836 */ /* 0x040fe20000000000 */
[----:B------:R-:W-:Y:S01]  /*0230*/  UMOV UR5, 0x50 ;  /* 0x0000005000057882 */ /* 0x000fe20000000000 */
[----:B------:R-:W-:Y:S01]  /*0240*/  SHF.L.U32 R3, R3, R2, RZ ;  /* 0x0000000203037219 */ /* 0x000fe200000006ff */
[----:B------:R-:W-:Y:S01]  /*0250*/  ULEA UR5, UR6, UR5, 0x18 ;  /* 0x0000000506057291 */ /* 0x000fe2000f8ec0ff */
[----:B------:R-:W-:Y:S01]  /*0260*/  IMAD.SHL.U32 R2, R2, 0x20, RZ ;  /* 0x0000002002027824 */ /* 0x000fe200078e00ff */
[----:B------:R-:W-:-:S04]  /*0270*/  SHF.L.U32 R4, R5, R4, RZ ;  /* 0x0000000405047219 */ /* 0x000fc800000006ff */
[----:B------:R-:W-:-:S05]  /*0280*/  LOP3.LUT R3, R4, R3, RZ, 0xfc, !PT ;  /* 0x0000000304037212 */ /* 0x000fca00078efcff */
[----:B------:R2:W-:Y:S04]  /*0290*/  ATOMS.OR RZ, [UR5], R3 ;  /* 0x00000003ffff798c */ /* 0x0005e8000b000005 */
[----:B------:R2:W-:Y:S01]  /*02a0*/  STS [UR4], R2 ;  /* 0x00000002ff007988 */ /* 0x0005e20008000804 */
[----:B------:R-:W-:Y:S05]  /*02b0*/  BRA `(.L_x_2) ;  /* 0x0000000000107947 */ /* 0x000fea0003800000 */
.L_x_1:
[----:B------:R-:W-:Y:S01]  /*02c0*/  IMAD.MOV.U32 R3, RZ, RZ, -0x1 ;  /* 0xffffffffff037424 */ /* 0x000fe200078e00ff */
[----:B------:R-:W-:-:S04]  /*02d0*/  MOV R2, 0x300 ;  /* 0x0000030000027802 */ /* 0x000fc80000000f00 */
[----:B------:R2:W-:Y:S03]  /*02e0*/  STS [UR4], R3 ;  /* 0x00000003ff007988 */ /* 0x0005e60008000804 */
[----:B-12---:R-:W-:Y:S05]  /*02f0*/  CALL.REL.NOINC `($__internal_1_$__cuda_sm10x_tcgen05_guardrail_trap_phase_invalid_during_alloc) ;  /* 0x0000002800a07944 */ /* 0x006fea0003c00000 */
.L_x_2:
[----:B------:R-:W-:Y:S05]  /*0300*/  WARPSYNC.ALL ;  /* 0x0000000000007948 */ /* 0x000fea0003800000 */
[----:B------:R-:W-:Y:S01]  /*0310*/  NOP ;  /* 0x0000000000007918 */ /* 0x000fe20000000000 */
.L_x_0:
[----:B------:R-:W3:Y:S08]  /*0320*/  S2UR UR4, SR_CgaCtaId ;  /* 0x00000000000479c3 */ /* 0x000ef00000008800 */
[----:B------:R-:W-:Y:S01]  /*0330*/  BAR.SYNC.DEFER_BLOCKING 0x0 ;  /* 0x0000000000007b1d */ /* 0x000fe20000010000 */
[----:B------:R-:W-:-:S05]  /*0340*/  LOP3.LUT R132, R0, 0x7f, RZ, 0xc0, !PT ;  /* 0x0000007f00847812 */ /* 0x000fca00078ec0ff */
[----:B------:R-:W-:Y:S02]  /*0350*/  UMOV UR10, 0x400 ;  /* 0x00000400000a7882 */ /* 0x000fe40000000000 */
[----:B------:R-:W4:Y:S08]  /*0360*/  LDC R4, c[0x0][0x398] ;  /* 0x0000e600ff047b82 */ /* 0x000f300000000800 */
[----:B------:R-:W5:Y:S01]  /*0370*/  LDC R12, c[0x0][0x3a0] ;  /* 0x0000e800ff0c7b82 */ /* 0x000f620000000800 */
[----:B---3--:R-:W-:-:S07]  /*0380*/  ULEA UR10, UR4, UR10, 0x18 ;  /* 0x0000000a040a7291 */ /* 0x008fce000f8ec0ff */
[----:B------:R-:W3:Y:S02]  /*0390*/  S2UR UR27, SR_CTAID.Y ;  /* 0x00000000001b79c3 */ /* 0x000ee40000002600 */
[----:B--2---:R-:W2:Y:S06]  /*03a0*/  LDS R3, [UR10] ;  /* 0x0000000aff037984 */ /* 0x004eac0008000800 */
[----:B------:R-:W-:Y:S06]  /*03b0*/  BAR.SYNC.DEFER_BLOCKING 0x0 ;  /* 0x0000000000007b1d */ /* 0x000fec0000010000 */
[----:B------:R-:W-:Y:S05]  /*03c0*/  @P2 BRA `(.L_x_5) ;  /* 0x0000000000182947 */ /* 0x000fea0003800000 */
[----:B------:R-:W-:Y:S01]  /*03d0*/  ELECT P0, URZ, PT ;  /* 0x0000000000ff782f */ /* 0x000fe20003800000 */
[----:B------:R-:W-:Y:S01]  /*03e0*/  IMAD.MOV.U32 R2, RZ, RZ, 0x1 ;  /* 0x00000001ff027424 */ /* 0x000fe200078e00ff */
[----:B------:R-:W-:Y:S01]  /*03f0*/  UMOV UR5, 0x40 ;  /* 0x0000004000057882 */ /* 0x000fe20000000000 */
[----:B------:R-:W-:Y:S01]  /*0400*/  UVIRTCOUNT.DEALLOC.SMPOOL 0x80 ;  /* 0x000000800000784c */ /* 0x000fe20000000000 */
[----:B------:R-:W-:-:S09]  /*0410*/  ULEA UR5, UR4, UR5, 0x18 ;  /* 0x0000000504057291 */ /* 0x000fd2000f8ec0ff */
[----:B------:R5:W-:Y:S03]  /*0420*/  @P0 STS.U8 [UR5], R2 ;  /* 0x00000002ff000988 */ /* 0x000be60008000005 */
.L_x_5:
[----:B------:R-:W5:Y:S01]  /*0430*/  S2UR UR4, SR_CTAID.Z ;  /* 0x00000000000479c3 */ /* 0x000f620000002700 */
[----:B------:R-:W4:Y:S01]  /*0440*/  LDCU UR5, c[0x0][0x370] ;  /* 0x00006e00ff0577ac */ /* 0x000f220008000800 */
[----:B------:R-:W-:Y:S01]  /*0450*/  ISETP.GE.U32.AND P0, PT, R132, 0x20, PT ;  /* 0x000000208400780c */ /* 0x000fe20003f06070 */
[----:B----4-:R-:W-:Y:S01]  /*0460*/  VIADD R4, R4, 0xffffffff ;  /* 0xffffffff04047836 */ /* 0x010fe20000000000 */
[C---:B------:R-:W-:Y:S01]  /*0470*/  ISETP.NE.U32.AND P3, PT, R132.reuse, RZ, PT ;  /* 0x000000ff8400720c */ /* 0x040fe20003f65070 */
[----:B------:R-:W5:Y:S01]  /*0480*/  LDCU UR6, c[0x0][0x374] ;  /* 0x00006e80ff0677ac */ /* 0x000f620008000800 */
[----:B------:R-:W-:Y:S01]  /*0490*/  LEA R10, R132, UR10, 0x2 ;  /* 0x0000000a840a7c11 */ /* 0x000fe2000f8e10ff */
[----:B-----5:R-:W-:Y:S01]  /*04a0*/  VIADD R11, R12, 0xffffffff ;  /* 0xffffffff0c0b7836 */ /* 0x020fe20000000000 */
[----:B------:R-:W4:Y:S01]  /*04b0*/  S2UR UR31, SR_CTAID.X ;  /* 0x00000000001f79c3 */ /* 0x000f220000002500 */
[----:B------:R-:W5:Y:S01]  /*04c0*/  LDCU.64 UR12, c[0x0][0x3c0] ;  /* 0x00007800ff0c77ac */ /* 0x000f620008000a00 */
[----:B--2---:R-:W-:Y:S01]  /*04d0*/  R2UR UR32, R3 ;  /* 0x00000000032072ca */ /* 0x004fe200000e0000 */
[----:B------:R-:W-:Y:S04]  /*04e0*/  BSSY.RECONVERGENT B0, `(.L_x_6) ;  /* 0x0000011000007945 */ /* 0x000fe80003800200 */
[----:B------:R2:W-:Y:S01]  /*04f0*/  @!P0 STS [R10], RZ ;  /* 0x000000ff0a008388 */ /* 0x0005e20000000800 */
[----:B------:R-:W-:-:S03]  /*0500*/  NOP ;  /* 0x0000000000007918 */ /* 0x000fc60000000000 */
[----:B------:R2:W-:Y:S01]  /*0510*/  @!P3 STS [UR10+0x24], R4 ;  /* 0x00002404ff00b988 */ /* 0x0005e2000800080a */
[----:B---3--:R-:W-:-:S03]  /*0520*/  UIMAD UR4, UR4, UR6, UR27 ;  /* 0x00000006040472a4 */ /* 0x008fc6000f8e021b */
[----:B------:R2:W-:Y:S01]  /*0530*/  @!P3 STS [UR10+0x20], R11 ;  /* 0x0000200bff00b988 */ /* 0x0005e2000800080a */
[----:B----4-:R-:W-:-:S04]  /*0540*/  UIMAD UR4, UR4, UR5, UR31 ;  /* 0x00000005040472a4 */ /* 0x010fc8000f8e021f */
[----:B------:R-:W-:-:S04]  /*0550*/  UIMAD UR4, UR4, 0x180, URZ ;  /* 0x00000180040478a4 */ /* 0x000fc8000f8e02ff */
[----:B-----5:R-:W-:-:S04]  /*0560*/  UIADD3 UR8, UP0, UPT, UR4, UR12, URZ ;  /* 0x0000000c04087290 */ /* 0x020fc8000ff1e0ff */
[----:B------:R-:W-:Y:S01]  /*0570*/  ULEA.HI.X.SX32 UR9, UR4, UR13, 0x1, UP0 ;  /* 0x0000000d04097291 */ /* 0x000fe200080f0eff */
[----:B--2---:R-:W-:Y:S11]  /*0580*/  @P3 BRA `(.L_x_7) ;  /* 0x0000000000183947 */ /* 0x004ff60003800000 */
[----:B------:R-:W2:Y:S01]  /*0590*/  LDS R2, [UR10+0x8] ;  /* 0x0000080aff027984 */ /* 0x000ea20008000800 */
[----:B------:R-:W3:Y:S01]  /*05a0*/  LDC.64 R6, c[0x0][0x380] ;  /* 0x0000e000ff067b82 */ /* 0x000ee20000000a00 */
[----:B------:R-:W-:Y:S02]  /*05b0*/  IMAD.MOV.U32 R3, RZ, RZ, 0x70 ;  /* 0x00000070ff037424 */ /* 0x000fe400078e00ff */
[----:B---3--:R3:W-:Y:S03]  /*05c0*/  STS.64 [UR10], R6 ;  /* 0x00000006ff007988 */ /* 0x0087e60008000a0a */
[----:B--2---:R-:W-:-:S05]  /*05d0*/  LOP3.LUT R2, R2, 0x10, R3, 0xd8, !PT ;  /* 0x0000001002027812 */ /* 0x004fca00078ed803 */
[----:B------:R3:W-:Y:S02]  /*05e0*/  STS [UR10+0x8], R2 ;  /* 0x00000802ff007988 */ /* 0x0007e4000800080a */
.L_x_7:
[----:B------:R-:W-:Y:S05]  /*05f0*/  BSYNC.RECONVERGENT B0 ;  /* 0x0000000000007941 */ /* 0x000fea0003800200 */
.L_x_6:
[----:B------:R-:W-:Y:S04]  /*0600*/  BSSY.RECONVERGENT B0, `(.L_x_8) ;  /* 0x000000a000007945 */ /* 0x000fe80003800200 */
[----:B------:R-:W-:Y:S05]  /*0610*/  @P3 BRA `(.L_x_9) ;  /* 0x0000000000203947 */ /* 0x000fea0003800000 */
[----:B---3--:R-:W2:Y:S01]  /*0620*/  LDS R2, [UR10+0x34] ;  /* 0x0000340aff027984 */ /* 0x008ea20008000800 */
[----:B------:R-:W-:Y:S02]  /*0630*/  IMAD.MOV.U32 R3, RZ, RZ, 0x3f000000 ;  /* 0x3f000000ff037424 */ /* 0x000fe400078e00ff */
[----:B------:R-:W-:Y:S01]  /*0640*/  @!P3 IMAD.MOV.U32 R5, RZ, RZ, 0x7f ;  /* 0x0000007fff05b424 */ /* 0x000fe200078e00ff */
[----:B------:R-:W3:Y:S02]  /*0650*/  @!P3 LDS R6, [UR10+0x38] ;  /* 0x0000380aff06b984 */ /* 0x000ee40008000800 */
[----:B--2---:R-:W-:Y:S02]  /*0660*/  LOP3.LUT R2, R2, 0xff000000, R3, 0xb8, !PT ;  /* 0xff00000002027812 */ /* 0x004fe400078eb803 */
[----:B---3--:R-:W-:-:S03]  /*0670*/  @!P3 LOP3.LUT R3, R6, 0xff, R5, 0xb8, !PT ;  /* 0x000000ff0603b812 */ /* 0x008fc600078eb805 */
[----:B------:R2:W-:Y:S04]  /*0680*/  STS [UR10+0x34], R2 ;  /* 0x00003402ff007988 */ /* 0x0005e8000800080a */
[----:B------:R2:W-:Y:S02]  /*0690*/  @!P3 STS [UR10+0x38], R3 ;  /* 0x00003803ff00b988 */ /* 0x0005e4000800080a */
.L_x_9:
[----:B------:R-:W-:Y:S05]  /*06a0*/  BSYNC.RECONVERGENT B0 ;  /* 0x0000000000007941 */ /* 0x000fea0003800200 */
.L_x_8:
[----:B------:R-:W-:Y:S04]  /*06b0*/  BSSY.RECONVERGENT B0, `(.L_x_10) ;  /* 0x000000e000007945 */ /* 0x000fe80003800200 */
[----:B------:R-:W-:Y:S05]  /*06c0*/  @P3 BRA `(.L_x_11) ;  /* 0x0000000000303947 */ /* 0x000fea0003800000 */
[----:B--2---:R-:W2:Y:S01]  /*06d0*/  LDS R3, [UR10+0x34] ;  /* 0x0000340aff037984 */ /* 0x004ea20008000800 */
[----:B------:R-:W4:Y:S03]  /*06e0*/  LDC.64 R8, c[0x0][0x3a8] ;  /* 0x0000ea00ff087b82 */ /* 0x000f260000000a00 */
[----:B---3--:R-:W3:Y:S01]  /*06f0*/  LDS R2, [UR10+0x1c] ;  /* 0x00001c0aff027984 */ /* 0x008ee20008000800 */
[C---:B----4-:R-:W-:Y:S01]  /*0700*/  SHF.L.U64.HI R6, R8.reuse, 0x1, R9 ;  /* 0x0000000108067819 */ /* 0x050fe20000010209 */
[----:B------:R-:W-:-:S03]  /*0710*/  IMAD.SHL.U32 R5, R8, 0x2, RZ ;  /* 0x0000000208057824 */ /* 0x000fc600078e00ff */
[--C-:B------:R-:W-:Y:S02]  /*0720*/  SHF.R.U32.HI R7, RZ, 0x4, R6.reuse ;  /* 0x00000004ff077819 */ /* 0x100fe40000011606 */
[----:B------:R-:W-:-:S05]  /*0730*/  SHF.R.U64 R5, R5, 0x4, R6 ;  /* 0x0000000405057819 */ /* 0x000fca0000001206 */
[----:B------:R4:W-:Y:S01]  /*0740*/  STS [UR10+0xc], R5 ;  /* 0x00000c05ff007988 */ /* 0x0009e2000800080a */
[----:B--2---:R-:W-:Y:S02]  /*0750*/  LOP3.LUT R3, R3, 0x7, RZ, 0xb8, !PT ;  /* 0x0000000703037812 */ /* 0x004fe400078eb8ff */
[----:B---3--:R-:W-:-:S03]  /*0760*/  LOP3.LUT R2, R2, 0xf, R7, 0xb8, !PT ;  /* 0x0000000f02027812 */ /* 0x008fc600078eb807 */
[----:B------:R4:W-:Y:S04]  /*0770*/  STS [UR10+0x34], R3 ;  /* 0x00003403ff007988 */ /* 0x0009e8000800080a */
[----:B------:R4:W-:Y:S02]  /*0780*/  STS [UR10+0x1c], R2 ;  /* 0x00001c02ff007988 */ /* 0x0009e4000800080a */
.L_x_11:
[----:B------:R-:W-:Y:S05]  /*0790*/  BSYNC.RECONVERGENT B0 ;  /* 0x0000000000007941 */ /* 0x000fea0003800200 */
.L_x_10:
[----:B------:R-:W-:Y:S04]  /*07a0*/  BSSY.RECONVERGENT B1, `(.L_x_12) ;  /* 0x000001a000017945 */ /* 0x000fe80003800200 */
[----:B------:R-:W-:Y:S04]  /*07b0*/  BSSY.RELIABLE B0, `(.L_x_13) ;  /* 0x0000015000007945 */ /* 0x000fe80003800100 */
[----:B------:R-:W-:Y:S05]  /*07c0*/  @P3 BRA `(.L_x_14) ;  /* 0x0000000000203947 */ /* 0x000fea0003800000 */
[----:B--234-:R-:W2:Y:S02]  /*07d0*/  LDS R2, [UR10+0x34] ;  /* 0x0000340aff027984 */ /* 0x01cea40008000800 */
[----:B--2---:R-:W-:-:S05]  /*07e0*/  LOP3.LUT R2, R2, 0x38, RZ, 0xb8, !PT ;  /* 0x0000003802027812 */ /* 0x004fca00078eb8ff */
[----:B------:R2:W-:Y:S01]  /*07f0*/  STS [UR10+0x34], R2 ;  /* 0x00003402ff007988 */ /* 0x0005e2000800080a */
[----:B------:R-:W-:Y:S05]  /*0800*/  @P3 BRA `(.L_x_15) ;  /* 0x0000000000203947 */ /* 0x000fea0003800000 */
[----:B--2---:R-:W2:Y:S01]  /*0810*/  LDS R2, [UR10+0x8] ;  /* 0x0000080aff027984 */ /* 0x004ea20008000800 */
[----:B------:R-:W-:-:S05]  /*0820*/  IMAD.MOV.U32 R3, RZ, RZ, 0x780 ;  /* 0x00000780ff037424 */ /* 0x000fca00078e00ff */
[----:B--2---:R-:W-:-:S05]  /*0830*/  LOP3.LUT R2, R2, 0x500, R3, 0xd8, !PT ;  /* 0x0000050002027812 */ /* 0x004fca00078ed803 */
[----:B------:R5:W-:Y:S02]  /*0840*/  STS [UR10+0x8], R2 ;  /* 0x00000802ff007988 */ /* 0x000be4000800080a */
.L_x_14:
[----:B------:R-:W-:Y:S05]  /*0850*/  @P3 BRA `(.L_x_16) ;  /* 0x0000000000283947 */ /* 0x000fea0003800000 */
[----:B--2345:R-:W2:Y:S02]  /*0860*/  LDS R2, [UR10+0x8] ;  /* 0x0000080aff027984 */ /* 0x03cea40008000800 */
[----:B--2---:R-:W-:-:S05]  /*0870*/  LOP3.LUT R2, R2, 0x1800, RZ, 0xb8, !PT ;  /* 0x0000180002027812 */ /* 0x004fca00078eb8ff */
[----:B------:R3:W-:Y:S02]  /*0880*/  STS [UR10+0x8], R2 ;  /* 0x00000802ff007988 */ /* 0x0007e4000800080a */
.L_x_15:
[----:B------:R-:W-:Y:S05]  /*0890*/  @P3 BREAK.RELIABLE B0 ;  /* 0x0000000000003942 */ /* 0x000fea0003800100 */
[----:B------:R-:W-:Y:S05]  /*08a0*/  @P3 BRA `(.L_x_17) ;  /* 0x0000000000243947 */ /* 0x000fea0003800000 */
[----:B------:R-:W4:Y:S01]  /*08b0*/  LDS R3, [UR10+0x8] ;  /* 0x0000080aff037984 */ /* 0x000f220008000800 */
[----:B--23--:R-:W-:-:S05]  /*08c0*/  IMAD.MOV.U32 R2, RZ, RZ, 0x6000 ;  /* 0x00006000ff027424 */ /* 0x00cfca00078e00ff */
[----:B----4-:R-:W-:-:S04]  /*08d0*/  LOP3.LUT R2, R3, 0x6000, R2, 0xd8, !PT ;  /* 0x0000600003027812 */ /* 0x010fc800078ed802 */
[----:B------:R-:W-:-:S05]  /*08e0*/  LOP3.LUT R2, R2, 0x400000, RZ, 0xb8, !PT ;  /* 0x0040000002027812 */ /* 0x000fca00078eb8ff */
[----:B------:R2:W-:Y:S02]  /*08f0*/  STS [UR10+0x8], R2 ;  /* 0x00000802ff007988 */ /* 0x0005e4000800080a */
.L_x_16:
[----:B------:R-:W-:Y:S05]  /*0900*/  BSYNC.RELIABLE B0 ;  /* 0x0000000000007941 */ /* 0x000fea0003800100 */
.L_x_13:
[----:B--2345:R-:W2:Y:S02]  /*0910*/  @!P3 LDS R2, [UR10+0x8] ;  /* 0x0000080aff02b984 */ /* 0x03cea40008000800 */
[----:B--2---:R-:W-:-:S05]  /*0920*/  @!P3 LOP3.LUT R2, R2, 0x8000, RZ, 0xb8, !PT ;  /* 0x000080000202b812 */ /* 0x004fca00078eb8ff */
[----:B------:R4:W-:Y:S02]  /*0930*/  @!P3 STS [UR10+0x8], R2 ;  /* 0x00000802ff00b988 */ /* 0x0009e4000800080a */
.L_x_17:
[----:B------:R-:W-:Y:S05]  /*0940*/  BSYNC.RECONVERGENT B1 ;  /* 0x0000000000017941 */ /* 0x000fea0003800200 */
.L_x_12:
[----:B------:R-:W-:Y:S05]  /*0950*/  WARPSYNC.ALL ;  /* 0x0000000000007948 */ /* 0x000fea0003800000 */
[----:B------:R-:W-:Y:S01]  /*0960*/  NOP ;  /* 0x0000000000007918 */ /* 0x000fe20000000000 */
[----:B------:R-:W-:Y:S05]  /*0970*/  @P0 BRA `(.L_x_18) ;  /* 0x0000000000300947 */ /* 0x000fea0003800000 */
[----:B--234-:R-:W2:Y:S01]  /*0980*/  S2R R2, SR_LANEID ;  /* 0x0000000000027919 */ /* 0x01cea20000000000 */
[----:B------:R-:W-:Y:S05]  /*0990*/  WARPSYNC.ALL ;  /* 0x0000000000007948 */ /* 0x000fea0003800000 */
[----:B------:R-:W-:Y:S01]  /*09a0*/  NOP ;  /* 0x0000000000007918 */ /* 0x000fe20000000000 */
[----:B--2---:R-:W-:-:S05]  /*09b0*/  IMAD.SHL.U32 R5, R2, 0x4, RZ ;  /* 0x0000000402057824 */ /* 0x004fca00078e00ff */
[----:B------:R-:W2:Y:S01]  /*09c0*/  LDS R7, [R5+UR10] ;  /* 0x0000000a05077984 */ /* 0x000ea20008000800 */
[----:B------:R-:W-:-:S05]  /*09d0*/  IADD3 R2, P1, PT, R5, UR8, RZ ;  /* 0x0000000805027c10 */ /* 0x000fca000ff3e0ff */
[----:B------:R-:W-:-:S05]  /*09e0*/  IMAD.X R3, RZ, RZ, UR9, P1 ;  /* 0x00000009ff037e24 */ /* 0x000fca00088e06ff */
[----:B--2---:R5:W2:Y:S01]  /*09f0*/  ATOMG.E.EXCH.STRONG.GPU PT, RZ, [R2], R7 ;  /* 0x0000000702ff73a8 */ /* 0x004aa200041ee100 */
[----:B------:R-:W-:-:S04]  /*0a00*/  DEPBAR {5,4,3,2,1,0} ;  /* 0x0000003f0000791a */ /* 0x000fc80000000000 */
[----:B------:R-:W3:Y:S02]  /*0a10*/  CCTL.E.C.LDCU.IV.DEEP [UR8] ;  /* 0x0000000008007540 */ /* 0x000ee40009c08000 */
[----:B---3--:R5:W-:Y:S01]  /*0a20*/  UTMACCTL.IV [UR8] ;  /* 0x00000000080079b9 */ /* 0x008be20008000000 */
[----:B------:R-:W-:Y:S01]  /*0a30*/  NOP ;  /* 0x0000000000007918 */ /* 0x000fe20000000000 */
.L_x_18:
[----:B------:R-:W-:Y:S05]  /*0a40*/  @P0 BRA `(.L_x_19) ;  /* 0x00000000000c0947 */ /* 0x000fea0003800000 */
[----:B------:R0:W-:Y:S01]  /*0a50*/  UTMACMDFLUSH ;  /* 0x00000000000079b7 */ /* 0x0001e20000000000 */
[----:B------:R-:W-:Y:S05]  /*0a60*/  @P0 BRA `(.L_x_19) ;  /* 0x0000000000040947 */ /* 0x000fea0003800000 */
[----:B------:R-:W-:-:S04]  /*0a70*/  DEPBAR.LE SB0, 0x0 ;  /* 0x000080000000791a */ /* 0x000fc80000000000 */
.L_x_19:
[----:B------:R-:W-:Y:S05]  /*0a80*/  WARPSYNC.ALL ;  /* 0x0000000000007948 */ /* 0x000fea0003800000 */
[----:B------:R-:W-:Y:S01]  /*0a90*/  NOP ;  /* 0x0000000000007918 */ /* 0x000fe20000000000 */
[----:B--2---:R-:W-:Y:S06]  /*0aa0*/  BAR.SYNC.DEFER_BLOCKING 0x0 ;  /* 0x0000000000007b1d */ /* 0x004fec0000010000 */
[----:B------:R-:W-:Y:S02]  /*0ab0*/  BSSY.RECONVERGENT B1, `(.L_x_20) ;  /* 0x000000b000017945 */ /* 0x000fe40003800200 */
[----:B------:R-:W-:Y:S06]  /*0ac0*/  BAR.SYNC.DEFER_BLOCKING 0x0 ;  /* 0x0000000000007b1d */ /* 0x000fec0000010000 */
[----:B------:R2:W-:Y:S01]  /*0ad0*/  @!P0 STS [R10], RZ ;  /* 0x000000ff0a008388 */ /* 0x0005e20000000800 */
[----:B------:R-:W-:Y:S01]  /*0ae0*/  NOP ;  /* 0x0000000000007918 */ /* 0x000fe20000000000 */
[----:B------:R-:W-:Y:S05]  /*0af0*/  @P3 BRA `(.L_x_21) ;  /* 0x0000000000183947 */ /* 0x000fea0003800000 */
[----:B---345:R-:W3:Y:S01]  /*0b00*/  LDS R2, [UR10+0x8] ;  /* 0x0000080aff027984 */ /* 0x038ee20008000800 */
[----:B------:R-:W4:Y:S01]  /*0b10*/  LDC.64 R6, c[0x0][0x388] ;  /* 0x0000e200ff067b82 */ /* 0x000f220000000a00 */
[----:B------:R-:W-:Y:S02]  /*0b20*/  IMAD.MOV.U32 R3, RZ, RZ, 0x70 ;  /* 0x00000070ff037424 */ /* 0x000fe400078e00ff */
[----:B----4-:R4:W-:Y:S03]  /*0b30*/  STS.64 [UR10], R6 ;  /* 0x00000006ff007988 */ /* 0x0109e60008000a0a */
[----:B---3--:R-:W-:-:S05]  /*0b40*/  LOP3.LUT R2, R2, 0x10, R3, 0xd8, !PT ;  /* 0x0000001002027812 */ /* 0x008fca00078ed803 */
[----:B------:R4:W-:Y:S02]  /*0b50*/  STS [UR10+0x8], R2 ;  /* 0x00000802ff007988 */ /* 0x0009e4000800080a */
.L_x_21:
[----:B-----5:R-:W-:Y:S05]  /*0b60*/  BSYNC.RECONVERGENT B1 ;  /* 0x0000000000017941 */ /* 0x020fea0003800200 */
.L_x_20:
[----:B------:R-:W-:Y:S04]  /*0b70*/  BSSY.RECONVERGENT B2, `(.L_x_22) ;  /* 0x000000f000027945 */ /* 0x000fe80003800200 */
[----:B------:R-:W-:Y:S04]  /*0b80*/  BSSY.RELIABLE B1, `(.L_x_23) ;  /* 0x000000c000017945 */ /* 0x000fe80003800100 */
[----:B------:R-:W-:Y:S05]  /*0b90*/  @P3 BRA `(.L_x_24) ;  /* 0x0000000000283947 */ /* 0x000fea0003800000 */
[----:B---34-:R-:W3:Y:S01]  /*0ba0*/  LDS R2, [UR10+0x34] ;  /* 0x0000340aff027984 */ /* 0x018ee20008000800 */
[----:B------:R-:W-:Y:S01]  /*0bb0*/  IMAD.MOV.U32 R3, RZ, RZ, 0x3f000000 ;  /* 0x3f000000ff037424 */ /* 0x000fe200078e00ff */
[----:B------:R-:W-:Y:S05]  /*0bc0*/  @P3 BREAK.RELIABLE B1 ;  /* 0x0000000000013942 */ /* 0x000fea0003800100 */
[----:B---3--:R-:W-:-:S05]  /*0bd0*/  LOP3.LUT R2, R2, 0xff000000, R3, 0xb8, !PT ;  /* 0xff00000002027812 */ /* 0x008fca00078eb803 */
[----:B------:R3:W-:Y:S01]  /*0be0*/  STS [UR10+0x34], R2 ;  /* 0x00003402ff007988 */ /* 0x0007e2000800080a */
[----:B------:R-:W-:Y:S05]  /*0bf0*/  @P3 BRA `(.L_x_25) ;  /* 0x0000000000183947 */ /* 0x000fea0003800000 */
[----:B---3--:R-:W3:Y:S01]  /*0c00*/  LDS R2, [UR10+0x38] ;  /* 0x0000380aff027984 */ /* 0x008ee20008000800 */
[----:B------:R-:W-:-:S05]  /*0c10*/  IMAD.MOV.U32 R3, RZ, RZ, 0x7f ;  /* 0x0000007fff037424 */ /* 0x000fca00078e00ff */
[----:B---3--:R-:W-:-:S05]  /*0c20*/  LOP3.LUT R2, R2, 0xff, R3, 0xb8, !PT ;  /* 0x000000ff02027812 */ /* 0x008fca00078eb803 */
[----:B------:R5:W-:Y:S02]  /*0c30*/  STS [UR10+0x38], R2 ;  /* 0x00003802ff007988 */ /* 0x000be4000800080a */
.L_x_24:
[----:B------:R-:W-:Y:S05]  /*0c40*/  BSYNC.RELIABLE B1 ;  /* 0x0000000000017941 */ /* 0x000fea0003800100 */
.L_x_23:
[----:B------:R2:W-:Y:S02]  /*0c50*/  @!P3 STS [UR10+0x20], R11 ;  /* 0x0000200bff00b988 */ /* 0x0005e4000800080a */
.L_x_25:
[----:B------:R-:W-:Y:S05]  /*0c60*/  BSYNC.RECONVERGENT B2 ;  /* 0x0000000000027941 */ /* 0x000fea0003800200 */
.L_x_22:
[----:B------:R-:W-:Y:S05]  /*0c70*/  WARPSYNC.ALL ;  /* 0x0000000000007948 */ /* 0x000fea0003800000 */
[----:B------:R-:W-:Y:S01]  /*0c80*/  NOP ;  /* 0x0000000000007918 */ /* 0x000fe20000000000 */
[----:B------:R-:W2:Y:S01]  /*0c90*/  LDC R5, c[0x0][0x39c] ;  /* 0x0000e700ff057b82 */ /* 0x000ea20000000800 */
[----:B------:R-:W-:Y:S01]  /*0ca0*/  BSSY.RECONVERGENT B2, `(.L_x_26) ;  /* 0x0000010000027945 */ /* 0x000fe20003800200 */
[----:B--2---:R-:W-:-:S05]  /*0cb0*/  VIADD R5, R5, 0xffffffff ;  /* 0xffffffff05057836 */ /* 0x004fca0000000000 */
[----:B------:R2:W-:Y:S01]  /*0cc0*/  @!P3 STS [UR10+0x24], R5 ;  /* 0x00002405ff00b988 */ /* 0x0005e2000800080a */
[----:B------:R-:W-:Y:S05]  /*0cd0*/  @P3 BRA `(.L_x_27) ;  /* 0x0000000000303947 */ /* 0x000fea0003800000 */
[----:B------:R-:W2:Y:S01]  /*0ce0*/  LDS R3, [UR10+0x34] ;  /* 0x0000340aff037984 */ /* 0x000ea20008000800 */
[----:B----4-:R-:W4:Y:S03]  /*0cf0*/  LDC.64 R6, c[0x0][0x3b0] ;  /* 0x0000ec00ff067b82 */ /* 0x010f260000000a00 */
[----:B---3-5:R-:W3:Y:S01]  /*0d00*/  LDS R2, [UR10+0x1c] ;  /* 0x00001c0aff027984 */ /* 0x028ee20008000800 */
        /* <DEDUP_REMOVED lines=9> */
.L_x_27:
[----:B------:R-:W-:Y:S05]  /*0da0*/  BSYNC.RECONVERGENT B2 ;  /* 0x0000000000027941 */ /* 0x000fea0003800200 */
.L_x_26:
[----:B------:R-:W-:Y:S04]  /*0db0*/  BSSY.RECONVERGENT B3, `(.L_x_28) ;  /* 0x000001a000037945 */ /* 0x000fe80003800200 */
[----:B------:R-:W-:Y:S04]  /*0dc0*/  BSSY.RELIABLE B2, `(.L_x_29) ;  /* 0x0000015000027945 */ /* 0x000fe80003800100 */
[----:B------:R-:W-:Y:S05]  /*0dd0*/  @P3 BRA `(.L_x_30) ;  /* 0x0000000000203947 */ /* 0x000fea0003800000 */
[----:B---345:R-:W3:Y:S02]  /*0de0*/  LDS R2, [UR10+0x34] ;  /* 0x0000340aff027984 */ /* 0x038ee40008000800 */
[----:B---3--:R-:W-:-:S05]  /*0df0*/  LOP3.LUT R2, R2, 0x38, RZ, 0xb8, !PT ;  /* 0x0000003802027812 */ /* 0x008fca00078eb8ff */
[----:B------:R3:W-:Y:S01]  /*0e00*/  STS [UR10+0x34], R2 ;  /* 0x00003402ff007988 */ /* 0x0007e2000800080a */
[----:B------:R-:W-:Y:S05]  /*0e10*/  @P3 BRA `(.L_x_31) ;  /* 0x0000000000203947 */ /* 0x000fea0003800000 */
[----:B---3--:R-:W3:Y:S01]  /*0e20*/  LDS R2, [UR10+0x8] ;  /* 0x0000080aff027984 */ /* 0x008ee20008000800 */
[----:B------:R-:W-:-:S05]  /*0e30*/  IMAD.MOV.U32 R3, RZ, RZ, 0x780 ;  /* 0x00000780ff037424 */ /* 0x000fca00078e00ff */
[----:B---3--:R-:W-:-:S05]  /*0e40*/  LOP3.LUT R2, R2, 0x500, R3, 0xd8, !PT ;  /* 0x0000050002027812 */ /* 0x008fca00078ed803 */
[----:B------:R3:W-:Y:S02]  /*0e50*/  STS [UR10+0x8], R2 ;  /* 0x00000802ff007988 */ /* 0x0007e4000800080a */
.L_x_30:
[----:B------:R-:W-:Y:S05]  /*0e60*/  @P3 BRA `(.L_x_32) ;  /* 0x0000000000283947 */ /* 0x000fea0003800000 */
[----:B---345:R-:W3:Y:S02]  /*0e70*/  LDS R2, [UR10+0x8] ;  /* 0x0000080aff027984 */ /* 0x038ee40008000800 */
[----:B---3--:R-:W-:-:S05]  /*0e80*/  LOP3.LUT R2, R2, 0x1800, RZ, 0xb8, !PT ;  /* 0x0000180002027812 */ /* 0x008fca00078eb8ff */
[----:B------:R4:W-:Y:S02]  /*0e90*/  STS [UR10+0x8], R2 ;  /* 0x00000802ff007988 */ /* 0x0009e4000800080a */
.L_x_31:
[----:B------:R-:W-:Y:S05]  /*0ea0*/  @P3 BREAK.RELIABLE B2 ;  /* 0x0000000000023942 */ /* 0x000fea0003800100 */
[----:B------:R-:W-:Y:S05]  /*0eb0*/  @P3 BRA `(.L_x_33) ;  /* 0x0000000000243947 */ /* 0x000fea0003800000 */
[----:B---34-:R-:W3:Y:S01]  /*0ec0*/  LDS R2, [UR10+0x8] ;  /* 0x0000080aff027984 */ /* 0x018ee20008000800 */
[----:B------:R-:W-:-:S05]  /*0ed0*/  IMAD.MOV.U32 R3, RZ, RZ, 0x6000 ;  /* 0x00006000ff037424 */ /* 0x000fca00078e00ff */
[----:B---3--:R-:W-:-:S04]  /*0ee0*/  LOP3.LUT R2, R2, 0x6000, R3, 0xd8, !PT ;  /* 0x0000600002027812 */ /* 0x008fc800078ed803 */
[----:B------:R-:W-:-:S05]  /*0ef0*/  LOP3.LUT R2, R2, 0x400000, RZ, 0xb8, !PT ;  /* 0x0040000002027812 */ /* 0x000fca00078eb8ff */
[----:B------:R3:W-:Y:S02]  /*0f00*/  STS [UR10+0x8], R2 ;  /* 0x00000802ff007988 */ /* 0x0007e4000800080a */
.L_x_32:
[----:B------:R-:W-:Y:S05]  /*0f10*/  BSYNC.RELIABLE B2 ;  /* 0x0000000000027941 */ /* 0x000fea0003800100 */
.L_x_29:
[----:B---345:R-:W3:Y:S02]  /*0f20*/  @!P3 LDS R2, [UR10+0x8] ;  /* 0x0000080aff02b984 */ /* 0x038ee40008000800 */
[----:B---3--:R-:W-:-:S05]  /*0f30*/  @!P3 LOP3.LUT R2, R2, 0x8000, RZ, 0xb8, !PT ;  /* 0x000080000202b812 */ /* 0x008fca00078eb8ff */
[----:B------:R5:W-:Y:S02]  /*0f40*/  @!P3 STS [UR10+0x8], R2 ;  /* 0x00000802ff00b988 */ /* 0x000be4000800080a */
.L_x_33:
[----:B------:R-:W-:Y:S05]  /*0f50*/  BSYNC.RECONVERGENT B3 ;  /* 0x0000000000037941 */ /* 0x000fea0003800200 */
.L_x_28:
[----:B------:R-:W-:Y:S05]  /*0f60*/  WARPSYNC.ALL ;  /* 0x0000000000007948 */ /* 0x000fea0003800000 */
[----:B------:R-:W-:Y:S01]  /*0f70*/  NOP ;  /* 0x0000000000007918 */ /* 0x000fe20000000000 */
[----:B------:R-:W-:-:S04]  /*0f80*/  UIADD3 UR5, UPT, UPT, UR4, 0x80, URZ ;  /* 0x0000008004057890 */ /* 0x000fc8000fffe0ff */
[----:B------:R-:W-:-:S04]  /*0f90*/  UIADD3 UR6, UP0, UPT, UR5, UR12, URZ ;  /* 0x0000000c05067290 */ /* 0x000fc8000ff1e0ff */
[----:B------:R-:W-:Y:S01]  /*0fa0*/  ULEA.HI.X.SX32 UR7, UR5, UR13, 0x1, UP0 ;  /* 0x0000000d05077291 */ /* 0x000fe200080f0eff */
[----:B------:R-:W-:Y:S11]  /*0fb0*/  @P0 BRA `(.L_x_34) ;  /* 0x0000000000300947 */ /* 0x000ff60003800000 */
[----:B---345:R-:W3:Y:S01]  /*0fc0*/  S2R R2, SR_LANEID ;  /* 0x0000000000027919 */ /* 0x038ee20000000000 */
[----:B------:R-:W-:Y:S05]  /*0fd0*/  WARPSYNC.ALL ;  /* 0x0000000000007948 */ /* 0x000fea0003800000 */
[----:B------:R-:W-:Y:S01]  /*0fe0*/  NOP ;  /* 0x0000000000007918 */ /* 0x000fe20000000000 */
[----:B---3--:R-:W-:-:S05]  /*0ff0*/  IMAD.SHL.U32 R6, R2, 0x4, RZ ;  /* 0x0000000402067824 */ /* 0x008fca00078e00ff */
[----:B------:R-:W3:Y:S01]  /*1000*/  LDS R7, [R6+UR10] ;  /* 0x0000000a06077984 */ /* 0x000ee20008000800 */
[----:B------:R-:W-:-:S05]  /*1010*/  IADD3 R2, P1, PT, R6, UR6, RZ ;  /* 0x0000000606027c10 */ /* 0x000fca000ff3e0ff */
[----:B------:R-:W-:-:S05]  /*1020*/  IMAD.X R3, RZ, RZ, UR7, P1 ;  /* 0x00000007ff037e24 */ /* 0x000fca00088e06ff */
[----:B---3--:R3:W4:Y:S01]  /*1030*/  ATOMG.E.EXCH.STRONG.GPU PT, RZ, [R2], R7 ;  /* 0x0000000702ff73a8 */ /* 0x00872200041ee100 */
[----:B------:R-:W-:-:S04]  /*1040*/  DEPBAR {5,4,3,2,1,0} ;  /* 0x0000003f0000791a */ /* 0x000fc80000000000 */
[----:B------:R-:W5:Y:S02]  /*1050*/  CCTL.E.C.LDCU.IV.DEEP [UR6] ;  /* 0x0000000006007540 */ /* 0x000f640009c08000 */
[----:B-----5:R3:W-:Y:S01]  /*1060*/  UTMACCTL.IV [UR6] ;  /* 0x00000000060079b9 */ /* 0x0207e20008000000 */
[----:B------:R-:W-:Y:S01]  /*1070*/  NOP ;  /* 0x0000000000007918 */ /* 0x000fe20000000000 */
.L_x_34:
[----:B------:R-:W-:Y:S05]  /*1080*/  @P0 BRA `(.L_x_35) ;  /* 0x00000000000c0947 */ /* 0x000fea0003800000 */
[----:B------:R0:W-:Y:S01]  /*1090*/  UTMACMDFLUSH ;  /* 0x00000000000079b7 */ /* 0x0001e20000000000 */
[----:B------:R-:W-:Y:S05]  /*10a0*/  @P0 BRA `(.L_x_35) ;  /* 0x0000000000040947 */ /* 0x000fea0003800000 */
[----:B------:R-:W-:-:S04]  /*10b0*/  DEPBAR.LE SB0, 0x0 ;  /* 0x000080000000791a */ /* 0x000fc80000000000 */
.L_x_35:
[----:B------:R-:W-:Y:S05]  /*10c0*/  WARPSYNC.ALL ;  /* 0x0000000000007948 */ /* 0x000fea0003800000 */
[----:B------:R-:W-:Y:S01]  /*10d0*/  NOP ;  /* 0x0000000000007918 */ /* 0x000fe20000000000 */
[----:B----4-:R-:W-:Y:S06]  /*10e0*/  BAR.SYNC.DEFER_BLOCKING 0x0 ;  /* 0x0000000000007b1d */ /* 0x010fec0000010000 */
[----:B------:R-:W-:Y:S02]  /*10f0*/  BSSY.RECONVERGENT B3, `(.L_x_36) ;  /* 0x000000b000037945 */ /* 0x000fe40003800200 */
[----:B------:R-:W-:Y:S06]  /*1100*/  BAR.SYNC.DEFER_BLOCKING 0x0 ;  /* 0x0000000000007b1d */ /* 0x000fec0000010000 */
[----:B------:R4:W-:Y:S01]  /*1110*/  @!P0 STS [R10], RZ ;  /* 0x000000ff0a008388 */ /* 0x0009e20000000800 */
[----:B------:R-:W-:Y:S01]  /*1120*/  NOP ;  /* 0x0000000000007918 */ /* 0x000fe20000000000 */
[----:B------:R-:W-:Y:S05]  /*1130*/  @P3 BRA `(.L_x_37) ;  /* 0x0000000000183947 */ /* 0x000fea0003800000 */
[----:B---3-5:R-:W3:Y:S01]  /*1140*/  LDS R2, [UR10+0x8] ;  /* 0x0000080aff027984 */ /* 0x028ee20008000800 */
[----:B------:R-:W5:Y:S01]  /*1150*/  LDC.64 R6, c[0x0][0x390] ;  /* 0x0000e400ff067b82 */ /* 0x000f620000000a00 */
[----:B------:R-:W-:Y:S02]  /*1160*/  IMAD.MOV.U32 R3, RZ, RZ, 0x70 ;  /* 0x00000070ff037424 */ /* 0x000fe400078e00ff */
[----:B-----5:R5:W-:Y:S03]  /*1170*/  STS.64 [UR10], R6 ;  /* 0x00000006ff007988 */ /* 0x020be60008000a0a */
[----:B---3--:R-:W-:-:S05]  /*1180*/  LOP3.LUT R2, R2, 0x10, R3, 0xd8, !PT ;  /* 0x0000001002027812 */ /* 0x008fca00078ed803 */
[----:B------:R5:W-:Y:S02]  /*1190*/  STS [UR10+0x8], R2 ;  /* 0x00000802ff007988 */ /* 0x000be4000800080a */
.L_x_37:
[----:B---3--:R-:W-:Y:S05]  /*11a0*/  BSYNC.RECONVERGENT B3 ;  /* 0x0000000000037941 */ /* 0x008fea0003800200 */
.L_x_36:
[----:B------:R-:W-:Y:S04]  /*11b0*/  BSSY.RECONVERGENT B4, `(.L_x_38) ;  /* 0x0000011000047945 */ /* 0x000fe80003800200 */
[----:B------:R-:W-:Y:S04]  /*11c0*/  BSSY.RELIABLE B3, `(.L_x_39) ;  /* 0x000000e000037945 */ /* 0x000fe80003800100 */
[----:B------:R-:W-:Y:S05]  /*11d0*/  @P3 BRA `(.L_x_40) ;  /* 0x0000000000243947 */ /* 0x000fea0003800000 */
[----:B-----5:R-:W3:Y:S01]  /*11e0*/  LDS R2, [UR10+0x34] ;  /* 0x0000340aff027984 */ /* 0x020ee20008000800 */
[----:B------:R-:W-:-:S05]  /*11f0*/  IMAD.MOV.U32 R3, RZ, RZ, 0x3f000000 ;  /* 0x3f000000ff037424 */ /* 0x000fca00078e00ff */
[----:B---3--:R-:W-:-:S05]  /*1200*/  LOP3.LUT R2, R2, 0xff000000, R3, 0xb8, !PT ;  /* 0xff00000002027812 */ /* 0x008fca00078eb803 */
[----:B------:R3:W-:Y:S01]  /*1210*/  STS [UR10+0x34], R2 ;  /* 0x00003402ff007988 */ /* 0x0007e2000800080a */
[----:B------:R-:W-:Y:S05]  /*1220*/  @P3 BRA `(.L_x_41) ;  /* 0x00000000001c3947 */ /* 0x000fea0003800000 */
[----:B---3--:R-:W3:Y:S01]  /*1230*/  LDS R2, [UR10+0x38] ;  /* 0x0000380aff027984 */ /* 0x008ee20008000800 */
[----:B------:R-:W-:-:S05]  /*1240*/  IMAD.MOV.U32 R3, RZ, RZ, 0x7f ;  /* 0x0000007fff037424 */ /* 0x000fca00078e00ff */
[----:B---3--:R-:W-:-:S05]  /*1250*/  LOP3.LUT R2, R2, 0xff, R3, 0xb8, !PT ;  /* 0x000000ff02027812 */ /* 0x008fca00078eb803 */
[----:B------:R3:W-:Y:S02]  /*1260*/  STS [UR10+0x38], R2 ;  /* 0x00003802ff007988 */ /* 0x0007e4000800080a */
.L_x_40:
[----:B------:R-:W-:Y:S05]  /*1270*/  @P3 BREAK.RELIABLE B3 ;  /* 0x0000000000033942 */ /* 0x000fea0003800100 */
[----:B------:R-:W-:Y:S05]  /*1280*/  @P3 BRA `(.L_x_42) ;  /* 0x00000000000c3947 */ /* 0x000fea0003800000 */
[----:B------:R2:W-:Y:S02]  /*1290*/  STS [UR10+0x20], R5 ;  /* 0x00002005ff007988 */ /* 0x0005e4000800080a */
.L_x_41:
[----:B------:R-:W-:Y:S05]  /*12a0*/  BSYNC.RELIABLE B3 ;  /* 0x0000000000037941 */ /* 0x000fea0003800100 */
.L_x_39:
[----:B------:R2:W-:Y:S02]  /*12b0*/  @!P3 STS [UR10+0x24], R4 ;  /* 0x00002404ff00b988 */ /* 0x0005e4000800080a */
.L_x_42:
[----:B------:R-:W-:Y:S05]  /*12c0*/  BSYNC.RECONVERGENT B4 ;  /* 0x0000000000047941 */ /* 0x000fea0003800200 */
.L_x_38:
[----:B------:R-:W-:Y:S05]  /*12d0*/  WARPSYNC.ALL ;  /* 0x0000000000007948 */ /* 0x000fea0003800000 */
[----:B------:R-:W-:Y:S01]  /*12e0*/  NOP ;  /* 0x0000000000007918 */ /* 0x000fe20000000000 */
[----:B------:R-:W-:Y:S04]  /*12f0*/  BSSY.RECONVERGENT B4, `(.L_x_43) ;  /* 0x000000e000047945 */ /* 0x000fe80003800200 */
[----:B------:R-:W-:Y:S05]  /*1300*/  @P3 BRA `(.L_x_44) ;  /* 0x0000000000303947 */ /* 0x000fea0003800000 */
[----:B------:R-:W2:Y:S02]  /*1310*/  LDS R3, [UR10+0x34] ;  /* 0x0000340aff037984 */ /* 0x000ea40008000800 */
[----:B--2---:R-:W2:Y:S02]  /*1320*/  LDC.64 R4, c[0x0][0x3b8] ;  /* 0x0000ee00ff047b82 */ /* 0x004ea40000000a00 */
[----:B---3-5:R-:W3:Y:S01]  /*1330*/  LDS R2, [UR10+0x1c] ;  /* 0x00001c0aff027984 */ /* 0x028ee20008000800 */
[C---:B--2---:R-:W-:Y:S01]  /*1340*/  SHF.L.U64.HI R5, R4.reuse, 0x1, R5 ;  /* 0x0000000104057819 */ /* 0x044fe20000010205 */
[----:B------:R-:W-:-:S03]  /*1350*/  IMAD.SHL.U32 R4, R4, 0x2, RZ ;  /* 0x0000000204047824 */ /* 0x000fc600078e00ff */
[--C-:B------:R-:W-:Y:S02]  /*1360*/  SHF.R.U32.HI R7, RZ, 0x4, R5.reuse ;  /* 0x00000004ff077819 */ /* 0x100fe40000011605 */
[----:B------:R-:W-:-:S05]  /*1370*/  SHF.R.U64 R4, R4, 0x4, R5 ;  /* 0x0000000404047819 */ /* 0x000fca0000001205 */
[----:B------:R2:W-:Y:S01]  /*1380*/  STS [UR10+0xc], R4 ;  /* 0x00000c04ff007988 */ /* 0x0005e2000800080a */
[----:B------:R-:W-:Y:S02]  /*1390*/  LOP3.LUT R3, R3, 0x7, RZ, 0xb8, !PT ;  /* 0x0000000703037812 */ /* 0x000fe400078eb8ff */
[----:B---3--:R-:W-:-:S03]  /*13a0*/  LOP3.LUT R2, R2, 0xf, R7, 0xb8, !PT ;  /* 0x0000000f02027812 */ /* 0x008fc600078eb807 */
[----:B------:R2:W-:Y:S04]  /*13b0*/  STS [UR10+0x34], R3 ;  /* 0x00003403ff007988 */ /* 0x0005e8000800080a */
[----:B------:R2:W-:Y:S02]  /*13c0*/  STS [UR10+0x1c], R2 ;  /* 0x00001c02ff007988 */ /* 0x0005e4000800080a */
.L_x_44:
[----:B------:R-:W-:Y:S05]  /*13d0*/  BSYNC.RECONVERGENT B4 ;  /* 0x0000000000047941 */ /* 0x000fea0003800200 */
.L_x_43:
[----:B------:R-:W-:Y:S04]  /*13e0*/  BSSY.RECONVERGENT B5, `(.L_x_45) ;  /* 0x000001a000057945 */ /* 0x000fe80003800200 */
[----:B------:R-:W-:Y:S04]  /*13f0*/  BSSY.RELIABLE B4, `(.L_x_46) ;  /* 0x0000015000047945 */ /* 0x000fe80003800100 */
[----:B------:R-:W-:Y:S05]  /*1400*/  @P3 BRA `(.L_x_47) ;  /* 0x0000000000203947 */ /* 0x000fea0003800000 */
[----:B--23-5:R-:W2:Y:S02]  /*1410*/  LDS R2, [UR10+0x34] ;  /* 0x0000340aff027984 */ /* 0x02cea40008000800 */
[----:B--2---:R-:W-:-:S05]  /*1420*/  LOP3.LUT R2, R2, 0x38, RZ, 0xb8, !PT ;  /* 0x0000003802027812 */ /* 0x004fca00078eb8ff */
[----:B------:R2:W-:Y:S01]  /*1430*/  STS [UR10+0x34], R2 ;  /* 0x00003402ff007988 */ /* 0x0005e2000800080a */
[----:B------:R-:W-:Y:S05]  /*1440*/  @P3 BRA `(.L_x_48) ;  /* 0x0000000000203947 */ /* 0x000fea0003800000 */
[----:B--2---:R-:W2:Y:S01]  /*1450*/  LDS R2, [UR10+0x8] ;  /* 0x0000080aff027984 */ /* 0x004ea20008000800 */
[----:B------:R-:W-:-:S05]  /*1460*/  IMAD.MOV.U32 R3, RZ, RZ, 0x780 ;  /* 0x00000780ff037424 */ /* 0x000fca00078e00ff */
[----:B--2---:R-:W-:-:S05]  /*1470*/  LOP3.LUT R2, R2, 0x500, R3, 0xd8, !PT ;  /* 0x0000050002027812 */ /* 0x004fca00078ed803 */
[----:B------:R2:W-:Y:S02]  /*1480*/  STS [UR10+0x8], R2 ;  /* 0x00000802ff007988 */ /* 0x0005e4000800080a */
.L_x_47:
[----:B------:R-:W-:Y:S05]  /*1490*/  @P3 BRA `(.L_x_49) ;  /* 0x0000000000283947 */ /* 0x000fea0003800000 */
[----:B--23-5:R-:W2:Y:S02]  /*14a0*/  LDS R2, [UR10+0x8] ;  /* 0x0000080aff027984 */ /* 0x02cea40008000800 */
[----:B--2---:R-:W-:-:S05]  /*14b0*/  LOP3.LUT R2, R2, 0x1800, RZ, 0xb8, !PT ;  /* 0x0000180002027812 */ /* 0x004fca00078eb8ff */
[----:B------:R3:W-:Y:S02]  /*14c0*/  STS [UR10+0x8], R2 ;  /* 0x00000802ff007988 */ /* 0x0007e4000800080a */
.L_x_48:
[----:B------:R-:W-:Y:S05]  /*14d0*/  @P3 BREAK.RELIABLE B4 ;  /* 0x0000000000043942 */ /* 0x000fea0003800100 */
[----:B------:R-:W-:Y:S05]  /*14e0*/  @P3 BRA `(.L_x_50) ;  /* 0x0000000000243947 */ /* 0x000fea0003800000 */
[----:B--23--:R-:W2:Y:S01]  /*14f0*/  LDS R2, [UR10+0x8] ;  /* 0x0000080aff027984 */ /* 0x00cea20008000800 */
[----:B------:R-:W-:-:S05]  /*1500*/  IMAD.MOV.U32 R3, RZ, RZ, 0x6000 ;  /* 0x00006000ff037424 */ /* 0x000fca00078e00ff */
[----:B--2---:R-:W-:-:S04]  /*1510*/  LOP3.LUT R2, R2, 0x6000, R3, 0xd8, !PT ;  /* 0x0000600002027812 */ /* 0x004fc800078ed803 */
[----:B------:R-:W-:-:S05]  /*1520*/  LOP3.LUT R2, R2, 0x400000, RZ, 0xb8, !PT ;  /* 0x0040000002027812 */ /* 0x000fca00078eb8ff */
[----:B------:R2:W-:Y:S02]  /*1530*/  STS [UR10+0x8], R2 ;  /* 0x00000802ff007988 */ /* 0x0005e4000800080a */
.L_x_49:
[----:B------:R-:W-:Y:S05]  /*1540*/  BSYNC.RELIABLE B4 ;  /* 0x0000000000047941 */ /* 0x000fea0003800100 */
.L_x_46:
[----:B--23-5:R-:W2:Y:S02]  /*1550*/  @!P3 LDS R2, [UR10+0x8] ;  /* 0x0000080aff02b984 */ /* 0x02cea40008000800 */
[----:B--2---:R-:W-:-:S05]  /*1560*/  @!P3 LOP3.LUT R2, R2, 0x8000, RZ, 0xb8, !PT ;  /* 0x000080000202b812 */ /* 0x004fca00078eb8ff */
[----:B------:R5:W-:Y:S02]  /*1570*/  @!P3 STS [UR10+0x8], R2 ;  /* 0x00000802ff00b988 */ /* 0x000be4000800080a */
.L_x_50:
[----:B------:R-:W-:Y:S05]  /*1580*/  BSYNC.RECONVERGENT B5 ;  /* 0x0000000000057941 */ /* 0x000fea0003800200 */
.L_x_45:
[----:B------:R-:W-:Y:S05]  /*1590*/  WARPSYNC.ALL ;  /* 0x0000000000007948 */ /* 0x000fea0003800000 */
[----:B------:R-:W-:Y:S01]  /*15a0*/  NOP ;  /* 0x0000000000007918 */ /* 0x000fe20000000000 */
[----:B------:R-:W-:-:S04]  /*15b0*/  UIADD3 UR4, UPT, UPT, UR4, 0x100, URZ ;  /* 0x0000010004047890 */ /* 0x000fc8000fffe0ff */
[----:B------:R-:W-:-:S04]  /*15c0*/  UIADD3 UR12, UP0, UPT, UR4, UR12, URZ ;  /* 0x0000000c040c7290 */ /* 0x000fc8000ff1e0ff */
[----:B------:R-:W-:Y:S01]  /*15d0*/  ULEA.HI.X.SX32 UR13, UR4, UR13, 0x1, UP0 ;  /* 0x0000000d040d7291 */ /* 0x000fe200080f0eff */
[----:B------:R-:W-:Y:S11]  /*15e0*/  @P0 BRA `(.L_x_51) ;  /* 0x0000000000300947 */ /* 0x000ff60003800000 */
[----:B--23-5:R-:W2:Y:S01]  /*15f0*/  S2R R2, SR_LANEID ;  /* 0x0000000000027919 */ /* 0x02cea20000000000 */
[----:B------:R-:W-:Y:S05]  /*1600*/  WARPSYNC.ALL ;  /* 0x0000000000007948 */ /* 0x000fea0003800000 */
[----:B------:R-:W-:Y:S01]  /*1610*/  NOP ;  /* 0x0000000000007918 */ /* 0x000fe20000000000 */
[----:B--2---:R-:W-:-:S05]  /*1620*/  IMAD.SHL.U32 R4, R2, 0x4, RZ ;  /* 0x0000000402047824 */ /* 0x004fca00078e00ff */
[----:B------:R-:W2:Y:S01]  /*1630*/  LDS R5, [R4+UR10] ;  /* 0x0000000a04057984 */ /* 0x000ea20008000800 */
[----:B------:R-:W-:-:S05]  /*1640*/  IADD3 R2, P1, PT, R4, UR12, RZ ;  /* 0x0000000c04027c10 */ /* 0x000fca000ff3e0ff */
[----:B------:R-:W-:-:S05]  /*1650*/  IMAD.X R3, RZ, RZ, UR13, P1 ;  /* 0x0000000dff037e24 */ /* 0x000fca00088e06ff */
[----:B--2---:R2:W3:Y:S01]  /*1660*/  ATOMG.E.EXCH.STRONG.GPU PT, RZ, [R2], R5 ;  /* 0x0000000502ff73a8 */ /* 0x0044e200041ee100 */
[----:B------:R-:W-:-:S04]  /*1670*/  DEPBAR {5,4,3,2,1,0} ;  /* 0x0000003f0000791a */ /* 0x000fc80000000000 */
[----:B------:R-:W5:Y:S02]  /*1680*/  CCTL.E.C.LDCU.IV.DEEP [UR12] ;  /* 0x000000000c007540 */ /* 0x000f640009c08000 */
[----:B-----5:R2:W-:Y:S01]  /*1690*/  UTMACCTL.IV [UR12] ;  /* 0x000000000c0079b9 */ /* 0x0205e20008000000 */
[----:B------:R-:W-:Y:S01]  /*16a0*/  NOP ;  /* 0x0000000000007918 */ /* 0x000fe20000000000 */
.L_x_51:
[----:B------:R-:W-:Y:S05]  /*16b0*/  @P0 BRA `(.L_x_52) ;  /* 0x00000000000c0947 */ /* 0x000fea0003800000 */
[----:B------:R0:W-:Y:S01]  /*16c0*/  UTMACMDFLUSH ;  /* 0x00000000000079b7 */ /* 0x0001e20000000000 */
[----:B------:R-:W-:Y:S05]  /*16d0*/  @P0 BRA `(.L_x_52) ;  /* 0x0000000000040947 */ /* 0x000fea0003800000 */
[----:B------:R-:W-:-:S04]  /*16e0*/  DEPBAR.LE SB0, 0x0 ;  /* 0x000080000000791a */ /* 0x000fc80000000000 */
.L_x_52:
[----:B------:R-:W-:Y:S05]  /*16f0*/  WARPSYNC.ALL ;  /* 0x0000000000007948 */ /* 0x000fea0003800000 */
[----:B------:R-:W-:Y:S01]  /*1700*/  NOP ;  /* 0x0000000000007918 */ /* 0x000fe20000000000 */
[----:B---3--:R-:W-:Y:S01]  /*1710*/  BAR.SYNC.DEFER_BLOCKING 0x0 ;  /* 0x0000000000007b1d */ /* 0x008fe20000010000 */
[----:B------:R-:W-:Y:S01]  /*1720*/  ISETP.GE.AND P0, PT, R12, 0x1, PT ;  /* 0x000000010c00780c */ /* 0x000fe20003f06270 */
[----:B------:R-:W-:Y:S01]  /*1730*/  USHF.L.U32 UR27, UR27, 0x7, URZ ;  /* 0x000000071b1b7899 */ /* 0x000fe200080006ff */
[----:B--2--5:R-:W-:Y:S01]  /*1740*/  SHF.R.U32.HI R2, RZ, 0x5, R0 ;  /* 0x00000005ff027819 */ /* 0x024fe20000011600 */
[----:B------:R-:W-:-:S02]  /*1750*/  USHF.L.U32 UR31, UR31, 0x7, URZ ;  /* 0x000000071f1f7899 */ /* 0x000fc400080006ff */
[----:B------:R-:W-:Y:S01]  /*1760*/  VOTEU.ALL UP0, P3 ;  /* 0x0000000000ff7886 */ /* 0x000fe20001800000 */
[----:B------:R-:W-:Y:S01]  /*1770*/  UMOV UR4, 0x1 ;  /* 0x0000000100047882 */ /* 0x000fe20000000000 */
[----:B------:R-:W-:Y:S01]  /*1780*/  VOTEU.ALL UP1, P3 ;  /* 0x0000000000ff7886 */ /* 0x000fe20001820000 */
[----:B------:R-:W-:Y:S02]  /*1790*/  R2UR UR11, R2 ;  /* 0x00000000020b72ca */ /* 0x000fe400000e0000 */
[----:B------:R-:W-:-:S04]  /*17a0*/  @!UP0 UIADD3 UR14, UPT, UPT, -UR4, 0x100000, URZ ;  /* 0x00100000040e8890 */ /* 0x000fc8000fffe1ff */
[----:B------:R-:W-:Y:S02]  /*17b0*/  @!UP0 USHF.L.U32 UR15, UR14, 0xb, URZ ;  /* 0x0000000b0e0f8899 */ /* 0x000fe400080006ff */
[----:B------:R-:W-:Y:S02]  /*17c0*/  @!UP0 USHF.L.U32 UR14, UR14, 0x1, URZ ;  /* 0x000000010e0e8899 */ /* 0x000fe400080006ff */
[----:B------:R-:W-:-:S04]  /*17d0*/  @!UP0 UIADD3 UR4, UPT, UPT, -UR4, 0x100000, URZ ;  /* 0x0010000004048890 */ /* 0x000fc8000fffe1ff */
[----:B------:R-:W-:Y:S02]  /*17e0*/  @!UP0 USHF.L.U32 UR5, UR4, 0xb, URZ ;  /* 0x0000000b04058899 */ /* 0x000fe400080006ff */
[----:B------:R-:W-:Y:S01]  /*17f0*/  @!UP0 USHF.L.U32 UR4, UR4, 0x1, URZ ;  /* 0x0000000104048899 */ /* 0x000fe200080006ff */
[----:B------:R-:W-:Y:S01]  /*1800*/  VOTEU.ALL UP0, P3 ;  /* 0x0000000000ff7886 */ /* 0x000fe20001800000 */
[----:B------:R-:W2:Y:S04]  /*1810*/  FENCE.VIEW.ASYNC.S ;  /* 0x00000000000073c6 */ /* 0x000ea80000000000 */
[----:B--2---:R2:W3:Y:S06]  /*1820*/  @!UP0 SYNCS.EXCH.64 URZ, [UR10+0x10000], UR14 ;  /* 0x0100000e0aff85b2 */ /* 0x0044ec0008000100 */
[----:B------:R2:W5:Y:S01]  /*1830*/  @!UP1 SYNCS.EXCH.64 URZ, [UR10+0x10010], UR4 ;  /* 0x010010040aff95b2 */ /* 0x0005620008000100 */
[----:B------:R-:W-:Y:S05]  /*1840*/  @!P0 BRA `(.L_x_53) ;  /* 0x00000008008c8947 */ /* 0x000fea0003800000 */
[----:B---3-5:R-:W-:Y:S01]  /*1850*/  BAR.SYNC.DEFER_BLOCKING 0x0 ;  /* 0x0000000000007b1d */ /* 0x028fe20000010000 */
[----:B------:R-:W-:Y:S01]  /*1860*/  @!P3 IMAD.MOV.U32 R2, RZ, RZ, 0x10000 ;  /* 0x00010000ff02b424 */ /* 0x000fe200078e00ff */
[----:B------:R-:W-:Y:S01]  /*1870*/  ELECT P1, URZ, PT ;  /* 0x0000000000ff782f */ /* 0x000fe20003820000 */
[----:B--2---:R-:W-:-:S03]  /*1880*/  ULOP3.LUT UR5, UR11, 0x1, URZ, 0xc0, !UPT ;  /* 0x000000010b057892 */ /* 0x004fc6000f8ec0ff */
[C---:B------:R-:W-:Y:S02]  /*1890*/  ISETP.LT.U32.AND P1, PT, R132.reuse, 0x40, P1 ;  /* 0x000000408400780c */ /* 0x040fe40000f21070 */
[----:B------:R-:W-:Y:S01]  /*18a0*/  ELECT P0, URZ, PT ;  /* 0x0000000000ff782f */ /* 0x000fe20003800000 */
[----:B------:R-:W-:Y:S02]  /*18b0*/  ULEA UR20, UR5, UR10, 0xe ;  /* 0x0000000a05147291 */ /* 0x000fe4000f8e70ff */
[----:B------:R-:W-:Y:S01]  /*18c0*/  USHF.L.U32 UR22, UR5, 0x6, URZ ;  /* 0x0000000605167899 */ /* 0x000fe200080006ff */
[----:B------:R-:W-:Y:S01]  /*18d0*/  ISETP.LT.U32.AND P0, PT, R132, 0x40, P0 ;  /* 0x000000408400780c */ /* 0x000fe20000701070 */
[----:B------:R-:W-:Y:S01]  /*18e0*/  UMOV UR23, UR31 ;  /* 0x0000001f00177c82 */ /* 0x000fe20008000000 */
[----:B------:R-:W-:Y:S02]  /*18f0*/  UIADD3 UR4, UPT, UPT, UR10, 0x8000, URZ ;  /* 0x000080000a047890 */ /* 0x000fe4000fffe0ff */
[----:B------:R-:W-:-:S02]  /*1900*/  USHF.R.U32.HI UR14, URZ, 0x4, UR10 ;  /* 0x00000004ff0e7899 */ /* 0x000fc4000801160a */
[----:B------:R-:W-:Y:S01]  /*1910*/  UMOV UR26, UR22 ;  /* 0x00000016001a7c82 */ /* 0x000fe20008000000 */
[----:B------:R-:W-:Y:S01]  /*1920*/  VOTEU.ANY UP0, P1 ;  /* 0x0000000000ff7886 */ /* 0x000fe20000800100 */
[----:B------:R-:W-:Y:S02]  /*1930*/  USHF.R.U32.HI UR4, URZ, 0x4, UR4 ;  /* 0x00000004ff047899 */ /* 0x000fe40008011604 */
[----:B------:R-:W-:Y:S01]  /*1940*/  USGXT.U32 UR14, UR14, 0xe ;  /* 0x0000000e0e0e789a */ /* 0x000fe20008000000 */
[----:B------:R2:W-:Y:S01]  /*1950*/  @!P3 SYNCS.ARRIVE.TRANS64 RZ, [UR10+0x10000], R2 ;  /* 0x01000002ffffb9a7 */ /* 0x0005e2000800000a */
[----:B------:R3:W-:Y:S06]  /*1960*/  MEMBAR.ALL.CTA ;  /* 0x0000000000007992 */ /* 0x0007ec0000008000 */
[----:B---3--:R-:W3:Y:S01]  /*1970*/  FENCE.VIEW.ASYNC.S ;  /* 0x00000000000073c6 */ /* 0x008ee20000000000 */
[----:B------:R-:W-:Y:S01]  /*1980*/  @UP0 UIADD3 UR21, UPT, UPT, UR10, 0x10000, URZ ;  /* 0x000100000a150890 */ /* 0x000fe2000fffe0ff */
[----:B---3--:R-:W-:Y:S01]  /*1990*/  VOTEU.ANY UP0, P1 ;  /* 0x0000000000ff7886 */ /* 0x008fe20000800100 */
[----:B------:R-:W-:Y:S01]  /*19a0*/  VOTEU.ANY UP1, P0 ;  /* 0x0000000000ff7886 */ /* 0x000fe20000020100 */
[----:B------:R-:W-:Y:S01]  /*19b0*/  USGXT.U32 UR18, UR4, 0xe ;  /* 0x0000000e0412789a */ /* 0x000fe20008000000 */
[----:B------:R-:W-:-:S02]  /*19c0*/  UMOV UR15, 0x40004040 ;  /* 0x40004040000f7882 */ /* 0x000fc40000000000 */
[----:B------:R-:W-:Y:S01]  /*19d0*/  UMOV UR4, URZ ;  /* 0x000000ff00047c82 */ /* 0x000fe20008000000 */
[----:B------:R-:W-:Y:S02]  /*19e0*/  @UP1 UIADD3 UR24, UPT, UPT, UR20, 0x8000, URZ ;  /* 0x0000800014181890 */ /* 0x000fe4000fffe0ff */
[----:B------:R-:W-:Y:S01]  /*19f0*/  @UP1 UIADD3 UR25, UPT, UPT, UR10, 0x10000, URZ ;  /* 0x000100000a191890 */ /* 0x000fe2000fffe0ff */
[----:B------:R-:W-:Y:S01]  /*1a00*/  VOTEU.ANY UP1, P0 ;  /* 0x0000000000ff7886 */ /* 0x000fe20000020100 */
[----:B------:R-:W-:Y:S01]  /*1a10*/  UMOV UR19, 0x40004040 ;  /* 0x4000404000137882 */ /* 0x000fe20000000000 */
[----:B------:R-:W-:Y:S06]  /*1a20*/  BAR.SYNC.DEFER_BLOCKING 0x0 ;  /* 0x0000000000007b1d */ /* 0x000fec0000010000 */
[----:B------:R3:W-:Y:S01]  /*1a30*/  @UP0 UTMALDG.2D [UR20], [UR8] ;  /* 0x00000014080005b4 */ /* 0x0007e20008008000 */
[----:B------:R-:W-:-:S04]  /*1a40*/  UIADD3 UR16, UP0, UPT, UR14, 0x2, URZ ;  /* 0x000000020e107890 */ /* 0x000fc8000ff1e0ff */
[----:B------:R-:W-:Y:S01]  /*1a50*/  UIADD3.X UR17, UPT, UPT, UR4, 0x40004040, URZ, UP0, !UPT ;  /* 0x4000404004117890 */ /* 0x000fe200087fe4ff */
[----:B------:R-:W-:Y:S03]  /*1a60*/  BAR.SYNC.DEFER_BLOCKING 0x0 ;  /* 0x0000000000007b1d */ /* 0x000fe60000010000 */
[----:B------:R-:W-:Y:S02]  /*1a70*/  UIADD3.64 UR34, UPT, UPT, UR16, 0x4, URZ ;  /* 0x0000000410227897 */ /* 0x000fe4000fffe0ff */
[----:B------:R-:W-:Y:S02]  /*1a80*/  UIADD3.64 UR36, UPT, UPT, UR16, 0x3fe, URZ ;  /* 0x000003fe10247897 */ /* 0x000fe4000fffe0ff */
[----:B------:R-:W-:Y:S02]  /*1a90*/  UIADD3.64 UR38, UPT, UPT, UR16, 0x400, URZ ;  /* 0x0000040010267897 */ /* 0x000fe4000fffe0ff */
[----:B------:R-:W-:-:S02]  /*1aa0*/  UIADD3.64 UR40, UPT, UPT, UR16, 0x402, URZ ;  /* 0x0000040210287897 */ /* 0x000fc4000fffe0ff */
[----:B------:R-:W-:Y:S02]  /*1ab0*/  UIADD3.64 UR42, UPT, UPT, UR16, 0x404, URZ ;  /* 0x00000404102a7897 */ /* 0x000fe4000fffe0ff */
[----:B---3--:R-:W-:Y:S02]  /*1ac0*/  UIADD3 UR20, UP0, UPT, UR18, 0x2, URZ ;  /* 0x0000000212147890 */ /* 0x008fe4000ff1e0ff */
[----:B------:R-:W-:Y:S02]  /*1ad0*/  UIADD3.64 UR22, UPT, UPT, UR16, 0x2, URZ ;  /* 0x0000000210167897 */ /* 0x000fe4000fffe0ff */
[----:B------:R-:W-:Y:S02]  /*1ae0*/  UIADD3.X UR21, UPT, UPT, UR4, 0x40004040, URZ, UP0, !UPT ;  /* 0x4000404004157890 */ /* 0x000fe400087fe4ff */
[----:B------:R-:W-:Y:S02]  /*1af0*/  UISETP.NE.U32.AND UP0, UPT, UR11, URZ, UPT ;  /* 0x000000ff0b00728c */ /* 0x000fe4000bf05070 */
[----:B------:R-:W-:-:S02]  /*1b00*/  UIADD3.64 UR44, UPT, UPT, UR20, 0x2, URZ ;  /* 0x00000002142c7897 */ /* 0x000fc4000fffe0ff */
[----:B------:R-:W-:Y:S02]  /*1b10*/  UIADD3.64 UR46, UPT, UPT, UR20, 0x4, URZ ;  /* 0x00000004142e7897 */ /* 0x000fe4000fffe0ff */
[----:B------:R-:W-:Y:S01]  /*1b20*/  UIADD3.64 UR48, UPT, UPT, UR20, 0x3fe, URZ ;  /* 0x000003fe14307897 */ /* 0x000fe2000fffe0ff */
[----:B------:R2:W-:Y:S01]  /*1b30*/  @UP1 UTMALDG.2D [UR24], [UR6] ;  /* 0x00000018060015b4 */ /* 0x0005e20008008000 */
[----:B------:R-:W-:Y:S02]  /*1b40*/  UIADD3.64 UR50, UPT, UPT, UR20, 0x400, URZ ;  /* 0x0000040014327897 */ /* 0x000fe4000fffe0ff */
[----:B------:R-:W-:Y:S02]  /*1b50*/  UIADD3.64 UR52, UPT, UPT, UR20, 0x402, URZ ;  /* 0x0000040214347897 */ /* 0x000fe4000fffe0ff */
[----:B------:R-:W-:Y:S01]  /*1b60*/  UIADD3.64 UR54, UPT, UPT, UR20, 0x404, URZ ;  /* 0x0000040414367897 */ /* 0x000fe2000fffe0ff */
[----:B------:R-:W-:Y:S06]  /*1b70*/  BAR.SYNC.DEFER_BLOCKING 0x0 ;  /* 0x0000000000007b1d */ /* 0x000fec0000010000 */
[----:B------:R-:W3:Y:S02]  /*1b80*/  SYNCS.PHASECHK.TRANS64.TRYWAIT P0, [UR10+0x10000], RZ ;  /* 0x010000ffff0075a7 */ /* 0x000ee4000800110a */
[----:B--23--:R-:W-:Y:S05]  /*1b90*/  @!P0 BRA `(.L_x_54) ;  /* 0x00000010003c8947 */ /* 0x00cfea0003800000 */
.L_x_66:
[----:B------:R-:W-:Y:S05]  /*1ba0*/  BRA.U UP0, `(.L_x_55) ;  /* 0x0000000100647547 */ /* 0x000fea000b800000 */
[----:B------:R-:W-:Y:S01]  /*1bb0*/  UMOV UR4, 0x0 ;  /* 0x0000000000047882 */ /* 0x000fe20000000000 */
[----:B------:R-:W-:Y:S01]  /*1bc0*/  UMOV UR5, 0x8200490 ;  /* 0x0820049000057882 */ /* 0x000fe20000000000 */
[----:B------:R-:W-:Y:S01]  /*1bd0*/  UMOV UR24, 0x0 ;  /* 0x0000000000187882 */ /* 0x000fe20000000000 */
[----:B------:R-:W-:Y:S01]  /*1be0*/  UMOV UR25, 0x8200490 ;  /* 0x0820049000197882 */ /* 0x000fe20000000000 */
[----:B------:R-:W-:Y:S01]  /*1bf0*/  UMOV UR28, 0x0 ;  /* 0x00000000001c7882 */ /* 0x000fe20000000000 */
[----:B------:R-:W-:Y:S01]  /*1c00*/  UMOV UR29, 0x8200490 ;  /* 0x08200490001d7882 */ /* 0x000fe20000000000 */
[----:B------:R2:W-:Y:S01]  /*1c10*/  UTCHMMA gdesc[UR14], gdesc[UR18], tmem[UR32], tmem[UR4], idesc[UR5], !UPT ;  /* 0x00ff04120e0075ea */ /* 0x0005e2000f800020 */
[----:B------:R-:W-:Y:S01]  /*1c20*/  UMOV UR56, 0x0 ;  /* 0x0000000000387882 */ /* 0x000fe20000000000 */
[----:B------:R-:W-:Y:S01]  /*1c30*/  UMOV UR57, 0x8200490 ;  /* 0x0820049000397882 */ /* 0x000fe20000000000 */
[----:B------:R2:W-:Y:S01]  /*1c40*/  UTCHMMA gdesc[UR16], gdesc[UR20], tmem[UR32], tmem[UR24], idesc[UR25], UPT ;  /* 0x00ff1814100075ea */ /* 0x0005e2000b800020 */
        /* <DEDUP_REMOVED lines=12> */
[----:B------:R2:W-:Y:S01]  /*1d10*/  UTCHMMA gdesc[UR40], gdesc[UR52], tmem[UR32], tmem[UR62], idesc[UR63], UPT ;  /* 0x00ff3e34280075ea */ /* 0x0005e2000b800020 */
[----:B------:R2:W-:Y:S01]  /*1d20*/  UTCHMMA gdesc[UR42], gdesc[UR54], tmem[UR32], tmem[UR64], idesc[UR65], UPT ;  /* 0x00ff40362a0075ea */ /* 0x0005e2000b800020 */
[----:B------:R-:W-:Y:S01]  /*1d30*/  NOP ;  /* 0x0000000000007918 */ /* 0x000fe20000000000 */
.L_x_55:
[----:B------:R-:W-:Y:S01]  /*1d40*/  ELECT P0, URZ, PT ;  /* 0x0000000000ff782f */ /* 0x000fe20003800000 */
[----:B--2---:R-:W-:-:S03]  /*1d50*/  UIADD3 UR4, UPT, UPT, UR10, 0x10010, URZ ;  /* 0x000100100a047890 */ /* 0x004fc6000fffe0ff */
[----:B------:R-:W-:Y:S01]  /*1d60*/  ISETP.LT.U32.AND P0, PT, R132, 0x20, P0 ;  /* 0x000000208400780c */ /* 0x000fe20000701070 */
[----:B------:R-:W-:-:S12]  /*1d70*/  UMOV UR5, URZ ;  /* 0x000000ff00057c82 */ /* 0x000fd80008000000 */
[----:B------:R-:W-:Y:S01]  /*1d80*/  VOTEU.ANY UP0, P0 ;  /* 0x0000000000ff7886 */ /* 0x000fe20000000100 */
[----:B------:R-:W-:Y:S01]  /*1d90*/  VOTEU.ANY UP1, P0 ;  /* 0x0000000000ff7886 */ /* 0x000fe20000020100 */
[----:B------:R-:W-:-:S03]  /*1da0*/  ISETP.GE.U32.AND P0, PT, R12, 0x81, PT ;  /* 0x000000810c00780c */ /* 0x000fc60003f06070 */
[----:B------:R-:W-:Y:S02]  /*1db0*/  @UP0 UMOV UR24, UR4 ;  /* 0x0000000400180c82 */ /* 0x000fe40008000000 */
[----:B------:R2:W-:Y:S01]  /*1dc0*/  @UP1 UTCBAR [UR24], URZ ;  /* 0x000000ff180013e9 */ /* 0x0005e200080000ff */
[----:B------:R-:W-:Y:S06]  /*1dd0*/  BAR.SYNC.DEFER_BLOCKING 0x0 ;  /* 0x0000000000007b1d */ /* 0x000fec0000010000 */
[----:B------:R-:W3:Y:S02]  /*1de0*/  SYNCS.PHASECHK.TRANS64.TRYWAIT P1, [UR10+0x10010], RZ ;  /* 0x010010ffff0075a7 */ /* 0x000ee4000802110a */
[----:B--23--:R-:W-:Y:S05]  /*1df0*/  @!P1 BRA `(.L_x_56) ;  /* 0x0000000c00b09947 */ /* 0x00cfea0003800000 */
.L_x_67:
[----:B------:R-:W-:Y:S05]  /*1e00*/  @!P0 BRA `(.L_x_53) ;  /* 0x00000004001c8947 */ /* 0x000fea0003800000 */
[----:B------:R-:W-:Y:S01]  /*1e10*/  IMAD.MOV.U32 R2, RZ, RZ, 0x1 ;  /* 0x00000001ff027424 */ /* 0x000fe200078e00ff */
[----:B------:R-:W2:Y:S01]  /*1e20*/  LDCU UR68, c[0x0][0x3a0] ;  /* 0x00007400ff4477ac */ /* 0x000ea20008000800 */
[----:B------:R-:W-:-:S05]  /*1e30*/  UMOV UR33, 0x80 ;  /* 0x0000008000217882 */ /* 0x000fca0000000000 */
.L_x_60:
[----:B------:R-:W-:Y:S01]  /*1e40*/  BAR.SYNC.DEFER_BLOCKING 0x0 ;  /* 0x0000000000007b1d */ /* 0x000fe20000010000 */
[----:B------:R-:W-:Y:S01]  /*1e50*/  @!P3 IMAD.MOV.U32 R3, RZ, RZ, 0x10000 ;  /* 0x00010000ff03b424 */ /* 0x000fe200078e00ff */
[----:B------:R-:W-:Y:S01]  /*1e60*/  ELECT P1, URZ, PT ;  /* 0x0000000000ff782f */ /* 0x000fe20003820000 */
[----:B------:R-:W-:-:S03]  /*1e70*/  ULOP3.LUT UR30, UR11, 0x1, URZ, 0xc0, !UPT ;  /* 0x000000010b1e7892 */ /* 0x000fc6000f8ec0ff */
[C---:B------:R-:W-:Y:S02]  /*1e80*/  ISETP.LT.U32.AND P1, PT, R132.reuse, 0x40, P1 ;  /* 0x000000408400780c */ /* 0x040fe40000f21070 */
[----:B------:R-:W-:Y:S01]  /*1e90*/  ELECT P0, URZ, PT ;  /* 0x0000000000ff782f */ /* 0x000fe20003800000 */
[----:B------:R-:W-:Y:S02]  /*1ea0*/  ULEA UR28, UR30, UR10, 0xe ;  /* 0x0000000a1e1c7291 */ /* 0x000fe4000f8e70ff */
[----:B------:R-:W-:Y:S01]  /*1eb0*/  ULEA UR30, UR30, UR33, 0x6 ;  /* 0x000000211e1e7291 */ /* 0x000fe2000f8e30ff */
[----:B------:R-:W-:-:S06]  /*1ec0*/  ISETP.LT.U32.AND P0, PT, R132, 0x40, P0 ;  /* 0x000000408400780c */ /* 0x000fcc0000701070 */
[----:B------:R-:W-:Y:S01]  /*1ed0*/  UMOV UR26, UR30 ;  /* 0x0000001e001a7c82 */ /* 0x000fe20008000000 */
[----:B------:R-:W-:Y:S01]  /*1ee0*/  VOTEU.ANY UP0, P1 ;  /* 0x0000000000ff7886 */ /* 0x000fe20000800100 */
[----:B------:R3:W-:Y:S01]  /*1ef0*/  @!P3 SYNCS.ARRIVE.TRANS64 RZ, [UR10+0x10000], R3 ;  /* 0x01000003ffffb9a7 */ /* 0x0007e2000800000a */
[----:B------:R5:W-:Y:S06]  /*1f00*/  MEMBAR.ALL.CTA ;  /* 0x0000000000007992 */ /* 0x000bec0000008000 */
[----:B-----5:R-:W5:Y:S01]  /*1f10*/  FENCE.VIEW.ASYNC.S ;  /* 0x00000000000073c6 */ /* 0x020f620000000000 */
[----:B------:R-:W-:Y:S01]  /*1f20*/  @UP0 UIADD3 UR29, UPT, UPT, UR10, 0x10000, URZ ;  /* 0x000100000a1d0890 */ /* 0x000fe2000fffe0ff */
[----:B-----5:R-:W-:Y:S01]  /*1f30*/  VOTEU.ANY UP0, P1 ;  /* 0x0000000000ff7886 */ /* 0x020fe20000800100 */
[----:B------:R-:W-:Y:S01]  /*1f40*/  VOTEU.ANY UP1, P0 ;  /* 0x0000000000ff7886 */ /* 0x000fe20000020100 */
[----:B---3--:R-:W-:-:S04]  /*1f50*/  IMAD.U32 R3, R2, -0x80000000, RZ ;  /* 0x8000000002037824 */ /* 0x008fc800078e00ff */
[----:B------:R-:W-:Y:S02]  /*1f60*/  @UP1 UIADD3 UR24, UPT, UPT, UR28, 0x8000, URZ ;  /* 0x000080001c181890 */ /* 0x000fe4000fffe0ff */
[----:B------:R-:W-:Y:S01]  /*1f70*/  @UP1 UIADD3 UR25, UPT, UPT, UR10, 0x10000, URZ ;  /* 0x000100000a191890 */ /* 0x000fe2000fffe0ff */
[----:B------:R-:W-:Y:S01]  /*1f80*/  VOTEU.ANY UP1, P0 ;  /* 0x0000000000ff7886 */ /* 0x000fe20000020100 */
[----:B------:R-:W-:Y:S06]  /*1f90*/  BAR.SYNC.DEFER_BLOCKING 0x0 ;  /* 0x0000000000007b1d */ /* 0x000fec0000010000 */
[----:B------:R3:W-:Y:S01]  /*1fa0*/  @UP0 UTMALDG.2D [UR28], [UR8] ;  /* 0x0000001c080005b4 */ /* 0x0007e20008008000 */
[----:B------:R-:W-:Y:S01]  /*1fb0*/  UISETP.NE.U32.AND UP0, UPT, UR11, URZ, UPT ;  /* 0x000000ff0b00728c */ /* 0x000fe2000bf05070 */
[----:B------:R-:W-:Y:S06]  /*1fc0*/  BAR.SYNC.DEFER_BLOCKING 0x0 ;  /* 0x0000000000007b1d */ /* 0x000fec0000010000 */
[----:B------:R3:W-:Y:S02]  /*1fd0*/  @UP1 UTMALDG.2D [UR24], [UR6] ;  /* 0x00000018060015b4 */ /* 0x0007e40008008000 */
[----:B------:R-:W-:Y:S06]  /*1fe0*/  BAR.SYNC.DEFER_BLOCKING 0x0 ;  /* 0x0000000000007b1d */ /* 0x000fec0000010000 */
[----:B------:R-:W5:Y:S02]  /*1ff0*/  SYNCS.PHASECHK.TRANS64.TRYWAIT P0, [UR10+0x10000], R3 ;  /* 0x01000003ff0075a7 */ /* 0x000f64000800110a */
[----:B---3-5:R-:W-:Y:S05]  /*2000*/  @!P0 BRA `(.L_x_57) ;  /* 0x0000000c00388947 */ /* 0x028fea0003800000 */
.L_x_68:
[----:B------:R-:W-:Y:S05]  /*2010*/  BRA.U UP0, `(.L_x_58) ;  /* 0x0000000100647547 */ /* 0x000fea000b800000 */
[----:B------:R-:W-:Y:S01]  /*2020*/  UMOV UR24, 0x0 ;  /* 0x0000000000187882 */ /* 0x000fe20000000000 */
[----:B------:R-:W-:Y:S01]  /*2030*/  UMOV UR25, 0x8200490 ;  /* 0x0820049000197882 */ /* 0x000fe20000000000 */
[----:B------:R-:W-:Y:S01]  /*2040*/  UMOV UR28, 0x0 ;  /* 0x00000000001c7882 */ /* 0x000fe20000000000 */
[----:B------:R-:W-:Y:S01]  /*2050*/  UMOV UR29, 0x8200490 ;  /* 0x08200490001d7882 */ /* 0x000fe20000000000 */
        /* <DEDUP_REMOVED lines=21> */
.L_x_58:
[----:B------:R-:W-:-:S04]  /*21b0*/  ELECT P0, URZ, PT ;  /* 0x0000000000ff782f */ /* 0x000fc80003800000 */
[----:B------:R-:W-:-:S13]  /*21c0*/  ISETP.LT.U32.AND P0, PT, R132, 0x20, P0 ;  /* 0x000000208400780c */ /* 0x000fda0000701070 */
[----:B------:R-:W-:Y:S01]  /*21d0*/  VOTEU.ANY UP0, P0 ;  /* 0x0000000000ff7886 */ /* 0x000fe20000000100 */
[----:B------:R-:W-:-:S04]  /*21e0*/  VOTEU.ANY UP1, P0 ;  /* 0x0000000000ff7886 */ /* 0x000fc80000020100 */
[----:B---3--:R-:W-:Y:S02]  /*21f0*/  @UP0 UMOV UR24, UR4 ;  /* 0x0000000400180c82 */ /* 0x008fe40008000000 */
[----:B------:R3:W-:Y:S01]  /*2200*/  @UP1 UTCBAR [UR24], URZ ;  /* 0x000000ff180013e9 */ /* 0x0007e200080000ff */
[----:B------:R-:W-:Y:S06]  /*2210*/  BAR.SYNC.DEFER_BLOCKING 0x0 ;  /* 0x0000000000007b1d */ /* 0x000fec0000010000 */
[----:B------:R-:W5:Y:S02]  /*2220*/  SYNCS.PHASECHK.TRANS64.TRYWAIT P0, [UR10+0x10010], R3 ;  /* 0x01001003ff0075a7 */ /* 0x000f64000800110a */
[----:B---3-5:R-:W-:Y:S05]  /*2230*/  @!P0 BRA `(.L_x_59) ;  /* 0x0000000800b88947 */ /* 0x028fea0003800000 */
.L_x_69:
[----:B------:R-:W-:Y:S01]  /*2240*/  UIADD3 UR33, UPT, UPT, UR33, 0x80, URZ ;  /* 0x0000008021217890 */ /* 0x000fe2000fffe0ff */
[----:B------:R-:W-:-:S03]  /*2250*/  LOP3.LUT R2, R2, 0x1, RZ, 0x3c, !PT ;  /* 0x0000000102027812 */ /* 0x000fc600078e3cff */
[----:B--2---:R-:W-:-:S09]  /*2260*/  UISETP.GE.AND UP0, UPT, UR33, UR68, UPT ;  /* 0x000000442100728c */ /* 0x004fd2000bf06270 */
[----:B------:R-:W-:Y:S05]  /*2270*/  BRA.U !UP0, `(.L_x_60) ;  /* 0xfffffff908f07547 */ /* 0x000fea000b83ffff */
.L_x_53:
[----:B---3-5:R-:W-:Y:S06]  /*2280*/  BAR.SYNC.DEFER_BLOCKING 0x0 ;  /* 0x0000000000007b1d */ /* 0x028fec0000010000 */
[----:B------:R-:W-:Y:S04]  /*2290*/  BSSY.RECONVERGENT B5, `(.L_x_61) ;  /* 0x0000004000057945 */ /* 0x000fe80003800200 */
[----:B------:R-:W-:Y:S05]  /*22a0*/  @P3 BRA `(.L_x_62) ;  /* 0x0000000000083947 */ /* 0x000fea0003800000 */
[----:B------:R-:W3:Y:S02]  /*22b0*/  SYNCS.CCTL.IV [UR10+0x10000] ;  /* 0x01000000ff0079b1 */ /* 0x000ee4000800000a */
[----:B---3--:R-:W3:Y:S02]  /*22c0*/  SYNCS.CCTL.IV [UR10+0x10010] ;  /* 0x01001000ff0079b1 */ /* 0x008ee4000800000a */
.L_x_62:
[----:B--2---:R-:W-:Y:S05]  /*22d0*/  BSYNC.RECONVERGENT B5 ;  /* 0x0000000000057941 */ /* 0x004fea0003800200 */
.L_x_61:
[----:B------:R-:W-:Y:S01]  /*22e0*/  USHF.L.U32 UR4, UR11, 0x15, URZ ;  /* 0x000000150b047899 */ /* 0x000fe200080006ff */
[C---:B------:R-:W-:Y:S01]  /*22f0*/  IMAD.SHL.U32 R2, R0.reuse, 0x80, RZ ;  /* 0x0000008000027824 */ /* 0x040fe200078e00ff */
[----:B------:R-:W-:Y:S01]  /*2300*/  ELECT P0, URZ, PT ;  /* 0x0000000000ff782f */ /* 0x000fe20003800000 */
[----:B------:R-:W-:Y:S01]  /*2310*/  IMAD.SHL.U32 R3, R0, 0x10, RZ ;  /* 0x0000001000037824 */ /* 0x000fe200078e00ff */
[----:B------:R-:W-:Y:S02]  /*2320*/  ULOP3.LUT UR4, UR4, 0x600000, URZ, 0xc0, !UPT ;  /* 0x0060000004047892 */ /* 0x000fe4000f8ec0ff */
[----:B------:R-:W-:Y:S01]  /*2330*/  LOP3.LUT R0, R2, 0x3f80, RZ, 0xc0, !PT ;  /* 0x00003f8002007812 */ /* 0x000fe200078ec0ff */
[----:B------:R-:W-:Y:S01]  /*2340*/  ULOP3.LUT UR11, UR11, 0x1, URZ, 0xc0, !UPT ;  /* 0x000000010b0b7892 */ /* 0x000fe2000f8ec0ff */
[----:B------:R-:W-:Y:S01]  /*2350*/  ISETP.LT.U32.AND P0, PT, R132, 0x40, P0 ;  /* 0x000000408400780c */ /* 0x000fe20000701070 */
[----:B------:R-:W-:Y:S01]  /*2360*/  UIADD3 UR4, UPT, UPT, UR32, UR4, URZ ;  /* 0x0000000420047290 */ /* 0x000fe2000fffe0ff */
[----:B------:R-:W-:Y:S01]  /*2370*/  LOP3.LUT R0, R0, 0x70, R3, 0xf8, !PT ;  /* 0x0000007000007812 */ /* 0x000fe200078ef803 */
[----:B------:R-:W-:Y:S01]  /*2380*/  ULEA UR5, UR11, UR27, 0x6 ;  /* 0x0000001b0b057291 */ /* 0x000fe2000f8e30ff */
[----:B------:R-:W-:-:S02]  /*2390*/  UMOV UR6, UR31 ;  /* 0x0000001f00067c82 */ /* 0x000fc40008000000 */
[C---:B------:R-:W-:Y:S02]  /*23a0*/  LOP3.LUT R2, R0.reuse, 0x10, RZ, 0x3c, !PT ;  /* 0x0000001000027812 */ /* 0x040fe400078e3cff */
[----:B------:R-:W-:Y:S02]  /*23b0*/  LOP3.LUT R3, R0, 0x20, RZ, 0x3c, !PT ;  /* 0x0000002000037812 */ /* 0x000fe400078e3cff */
[----:B----4-:R-:W2:Y:S01]  /*23c0*/  LDTM.x128 R4, tmem[UR4] ;  /* 0x00000004000479ee */ /* 0x010ea200083c0000 */
[----:B------:R-:W-:Y:S01]  /*23d0*/  NOP ;  /* 0x0000000000007918 */ /* 0x000fe20000000000 */
[----:B------:R-:W-:Y:S01]  /*23e0*/  ULEA UR4, UR11, UR10, 0xe ;  /* 0x0000000a0b047291 */ /* 0x000fe2000f8e70ff */
[----:B--2---:R-:W-:Y:S01]  /*23f0*/  VOTEU.ANY UP1, P0 ;  /* 0x0000000000ff7886 */ /* 0x004fe20000020100 */
[----:B------:R-:W-:Y:S01]  /*2400*/  VOTEU.ANY UP0, P0 ;  /* 0x0000000000ff7886 */ /* 0x000fe20000000100 */
[----:B------:R-:W-:Y:S02]  /*2410*/  F2FP.BF16.F32.PACK_AB R4, R5, R4 ;  /* 0x000000040504723e */ /* 0x000fe400000010ff */
[----:B------:R-:W-:-:S02]  /*2420*/  F2FP.BF16.F32.PACK_AB R68, R69, R68 ;  /* 0x000000444544723e */ /* 0x000fc400000010ff */
[----:B------:R-:W-:Y:S02]  /*2430*/  F2FP.BF16.F32.PACK_AB R5, R7, R6 ;  /* 0x000000060705723e */ /* 0x000fe400000010ff */
[----:B------:R-:W-:Y:S02]  /*2440*/  F2FP.BF16.F32.PACK_AB R12, R13, R12 ;  /* 0x0000000c0d0c723e */ /* 0x000fe400000010ff */
[----:B------:R-:W-:Y:S02]  /*2450*/  F2FP.BF16.F32.PACK_AB R69, R71, R70 ;  /* 0x000000464745723e */ /* 0x000fe400000010ff */
[----:B------:R-:W-:Y:S02]  /*2460*/  F2FP.BF16.F32.PACK_AB R76, R77, R76 ;  /* 0x0000004c4d4c723e */ /* 0x000fe400000010ff */
[----:B------:R-:W-:Y:S02]  /*2470*/  F2FP.BF16.F32.PACK_AB R6, R9, R8 ;  /* 0x000000080906723e */ /* 0x000fe400000010ff */
[----:B------:R-:W-:-:S02]  /*2480*/  F2FP.BF16.F32.PACK_AB R7, R11, R10 ;  /* 0x0000000a0b07723e */ /* 0x000fc400000010ff */
[----:B------:R-:W-:Y:S02]  /*2490*/  F2FP.BF16.F32.PACK_AB R13, R15, R14 ;  /* 0x0000000e0f0d723e */ /* 0x000fe400000010ff */
[----:B------:R-:W-:Y:S01]  /*24a0*/  F2FP.BF16.F32.PACK_AB R20, R21, R20 ;  /* 0x000000141514723e */ /* 0x000fe200000010ff */
[----:B---3--:R2:W-:Y:S01]  /*24b0*/  STS.128 [R0+UR10], R4 ;  /* 0x0000000400007988 */ /* 0x0085e20008000c0a */
[----:B------:R-:W-:Y:S02]  /*24c0*/  F2FP.BF16.F32.PACK_AB R70, R73, R72 ;  /* 0x000000484946723e */ /* 0x000fe400000010ff */
[----:B------:R-:W-:Y:S02]  /*24d0*/  F2FP.BF16.F32.PACK_AB R71, R75, R74 ;  /* 0x0000004a4b47723e */ /* 0x000fe400000010ff */
[----:B------:R-:W-:Y:S02]  /*24e0*/  F2FP.BF16.F32.PACK_AB R77, R79, R78 ;  /* 0x0000004e4f4d723e */ /* 0x000fe400000010ff */
[----:B------:R-:W-:Y:S01]  /*24f0*/  F2FP.BF16.F32.PACK_AB R84, R85, R84 ;  /* 0x000000545554723e */ /* 0x000fe200000010ff */
[----:B------:R3:W-:Y:S01]  /*2500*/  STS.128 [R0+UR10+0x4000], R68 ;  /* 0x0040004400007988 */ /* 0x0007e20008000c0a */
[----:B------:R-:W-:-:S02]  /*2510*/  F2FP.BF16.F32.PACK_AB R14, R17, R16 ;  /* 0x00000010110e723e */ /* 0x000fc400000010ff */
[----:B------:R-:W-:Y:S02]  /*2520*/  F2FP.BF16.F32.PACK_AB R15, R19, R18 ;  /* 0x00000012130f723e */ /* 0x000fe400000010ff */
[----:B------:R-:W-:Y:S02]  /*2530*/  F2FP.BF16.F32.PACK_AB R21, R23, R22 ;  /* 0x000000161715723e */ /* 0x000fe400000010ff */
[----:B------:R-:W-:Y:S01]  /*2540*/  F2FP.BF16.F32.PACK_AB R28, R29, R28 ;  /* 0x0000001c1d1c723e */ /* 0x000fe200000010ff */
[----:B------:R4:W-:Y:S01]  /*2550*/  STS.128 [R2+UR10], R12 ;  /* 0x0000000c02007988 */ /* 0x0009e20008000c0a */
[----:B------:R-:W-:Y:S02]  /*2560*/  F2FP.BF16.F32.PACK_AB R78, R81, R80 ;  /* 0x00000050514e723e */ /* 0x000fe400000010ff */
[----:B------:R-:W-:Y:S02]  /*2570*/  F2FP.BF16.F32.PACK_AB R79, R83, R82 ;  /* 0x00000052534f723e */ /* 0x000fe400000010ff */
[----:B------:R-:W-:-:S02]  /*2580*/  F2FP.BF16.F32.PACK_AB R85, R87, R86 ;  /* 0x000000565755723e */ /* 0x000fc400000010ff */
[----:B------:R-:W-:Y:S01]  /*2590*/  F2FP.BF16.F32.PACK_AB R92, R93, R92 ;  /* 0x0000005c5d5c723e */ /* 0x000fe200000010ff */
[----:B------:R4:W-:Y:S01]  /*25a0*/  STS.128 [R2+UR10+0x4000], R76 ;  /* 0x0040004c02007988 */ /* 0x0009e20008000c0a */
[----:B------:R-:W-:Y:S02]  /*25b0*/  F2FP.BF16.F32.PACK_AB R22, R25, R24 ;  /* 0x000000181916723e */ /* 0x000fe400000010ff */
[----:B------:R-:W-:Y:S02]  /*25c0*/  F2FP.BF16.F32.PACK_AB R23, R27, R26 ;  /* 0x0000001a1b17723e */ /* 0x000fe400000010ff */
[----:B------:R-:W-:Y:S02]  /*25d0*/  F2FP.BF16.F32.PACK_AB R29, R31, R30 ;  /* 0x0000001e1f1d723e */ /* 0x000fe400000010ff */
[----:B------:R-:W-:Y:S01]  /*25e0*/  F2FP.BF16.F32.PACK_AB R36, R37, R36 ;  /* 0x000000242524723e */ /* 0x000fe200000010ff */
[----:B------:R4:W-:Y:S01]  /*25f0*/  STS.128 [R3+UR10], R20 ;  /* 0x0000001403007988 */ /* 0x0009e20008000c0a */
[----:B------:R-:W-:-:S02]  /*2600*/  F2FP.BF16.F32.PACK_AB R86, R89, R88 ;  /* 0x000000585956723e */ /* 0x000fc400000010ff */
[----:B------:R-:W-:Y:S02]  /*2610*/  F2FP.BF16.F32.PACK_AB R87, R91, R90 ;  /* 0x0000005a5b57723e */ /* 0x000fe400000010ff */
[----:B------:R-:W-:Y:S02]  /*2620*/  F2FP.BF16.F32.PACK_AB R93, R95, R94 ;  /* 0x0000005e5f5d723e */ /* 0x000fe400000010ff */
[----:B------:R-:W-:Y:S01]  /*2630*/  F2FP.BF16.F32.PACK_AB R100, R101, R100 ;  /* 0x000000646564723e */ /* 0x000fe200000010ff */
[----:B------:R4:W-:Y:S01]  /*2640*/  STS.128 [R3+UR10+0x4000], R84 ;  /* 0x0040005403007988 */ /* 0x0009e20008000c0a */
[----:B------:R-:W-:Y:S02]  /*2650*/  F2FP.BF16.F32.PACK_AB R30, R33, R32 ;  /* 0x00000020211e723e */ /* 0x000fe400000010ff */
[----:B------:R-:W-:Y:S02]  /*2660*/  F2FP.BF16.F32.PACK_AB R31, R35, R34 ;  /* 0x00000022231f723e */ /* 0x000fe400000010ff */
[----:B------:R-:W-:-:S02]  /*2670*/  F2FP.BF16.F32.PACK_AB R37, R39, R38 ;  /* 0x000000262725723e */ /* 0x000fc400000010ff */
[----:B------:R-:W-:Y:S02]  /*2680*/  F2FP.BF16.F32.PACK_AB R44, R45, R44 ;  /* 0x0000002c2d2c723e */ /* 0x000fe400000010ff */
[----:B------:R-:W-:Y:S02]  /*2690*/  F2FP.BF16.F32.PACK_AB R94, R97, R96 ;  /* 0x00000060615e723e */ /* 0x000fe400000010ff */
[----:B------:R-:W-:Y:S02]  /*26a0*/  F2FP.BF16.F32.PACK_AB R95, R99, R98 ;  /* 0x00000062635f723e */ /* 0x000fe400000010ff */
[----:B------:R-:W-:Y:S02]  /*26b0*/  F2FP.BF16.F32.PACK_AB R101, R103, R102 ;  /* 0x000000666765723e */ /* 0x000fe400000010ff */
[----:B------:R-:W-:Y:S02]  /*26c0*/  F2FP.BF16.F32.PACK_AB R108, R109, R108 ;  /* 0x0000006c6d6c723e */ /* 0x000fe400000010ff */
[----:B------:R-:W-:-:S02]  /*26d0*/  LOP3.LUT R8, R0, 0x30, RZ, 0x3c, !PT ;  /* 0x0000003000087812 */ /* 0x000fc400078e3cff */
[----:B------:R-:W-:Y:S02]  /*26e0*/  F2FP.BF16.F32.PACK_AB R38, R41, R40 ;  /* 0x000000282926723e */ /* 0x000fe400000010ff */
[----:B------:R-:W-:Y:S01]  /*26f0*/  F2FP.BF16.F32.PACK_AB R39, R43, R42 ;  /* 0x0000002a2b27723e */ /* 0x000fe200000010ff */
[----:B------:R4:W-:Y:S01]  /*2700*/  STS.128 [R8+UR10], R28 ;  /* 0x0000001c08007988 */ /* 0x0009e20008000c0a */
[----:B------:R-:W-:Y:S02]  /*2710*/  F2FP.BF16.F32.PACK_AB R45, R47, R46 ;  /* 0x0000002e2f2d723e */ /* 0x000fe400000010ff */
[----:B------:R-:W-:Y:S01]  /*2720*/  F2FP.BF16.F32.PACK_AB R52, R53, R52 ;  /* 0x000000343534723e */ /* 0x000fe200000010ff */
[----:B------:R4:W-:Y:S01]  /*2730*/  STS.128 [R8+UR10+0x4000], R92 ;  /* 0x0040005c08007988 */ /* 0x0009e20008000c0a */
[----:B------:R-:W-:Y:S02]  /*2740*/  F2FP.BF16.F32.PACK_AB R102, R105, R104 ;  /* 0x000000686966723e */ /* 0x000fe400000010ff */
[----:B------:R-:W-:-:S02]  /*2750*/  F2FP.BF16.F32.PACK_AB R103, R107, R106 ;  /* 0x0000006a6b67723e */ /* 0x000fc400000010ff */
[----:B------:R-:W-:Y:S02]  /*2760*/  F2FP.BF16.F32.PACK_AB R109, R111, R110 ;  /* 0x0000006e6f6d723e */ /* 0x000fe400000010ff */
[----:B------:R-:W-:Y:S02]  /*2770*/  F2FP.BF16.F32.PACK_AB R116, R117, R116 ;  /* 0x000000747574723e */ /* 0x000fe400000010ff */
[----:B------:R-:W-:Y:S02]  /*2780*/  LOP3.LUT R9, R0, 0x40, RZ, 0x3c, !PT ;  /* 0x0000004000097812 */ /* 0x000fe400078e3cff */
[----:B------:R-:W-:Y:S02]  /*2790*/  F2FP.BF16.F32.PACK_AB R46, R49, R48 ;  /* 0x00000030312e723e */ /* 0x000fe400000010ff */
[----:B------:R-:W-:Y:S01]  /*27a0*/  F2FP.BF16.F32.PACK_AB R47, R51, R50 ;  /* 0x00000032332f723e */ /* 0x000fe200000010ff */
[----:B------:R4:W-:Y:S01]  /*27b0*/  STS.128 [R9+UR10], R36 ;  /* 0x0000002409007988 */ /* 0x0009e20008000c0a */
[----:B------:R-:W-:-:S02]  /*27c0*/  F2FP.BF16.F32.PACK_AB R53, R55, R54 ;  /* 0x000000363735723e */ /* 0x000fc400000010ff */
[----:B------:R-:W-:Y:S01]  /*27d0*/  F2FP.BF16.F32.PACK_AB R60, R61, R60 ;  /* 0x0000003c3d3c723e */ /* 0x000fe200000010ff */
[----:B------:R4:W-:Y:S01]  /*27e0*/  STS.128 [R9+UR10+0x4000], R100 ;  /* 0x0040006409007988 */ /* 0x0009e20008000c0a */
        /* <DEDUP_REMOVED lines=13> */
[C---:B--2---:R-:W-:Y:S02]  /*28c0*/  LOP3.LUT R4, R0.reuse, 0x60, RZ, 0x3c, !PT ;  /* 0x0000006000047812 */ /* 0x044fe400078e3cff */
[----:B------:R-:W-:Y:S02]  /*28d0*/  F2FP.BF16.F32.PACK_AB R62, R65, R64 ;  /* 0x00000040413e723e */ /* 0x000fe400000010ff */
[----:B------:R-:W-:Y:S01]  /*28e0*/  F2FP.BF16.F32.PACK_AB R63, R67, R66 ;  /* 0x00000042433f723e */ /* 0x000fe200000010ff */
[----:B------:R4:W-:Y:S01]  /*28f0*/  STS.128 [R4+UR10], R52 ;  /* 0x0000003404007988 */ /* 0x0009e20008000c0a */
[----:B------:R-:W-:Y:S02]  /*2900*/  F2FP.BF16.F32.PACK_AB R126, R129, R128 ;  /* 0x00000080817e723e */ /* 0x000fe400000010ff */
[----:B------:R-:W-:Y:S01]  /*2910*/  F2FP.BF16.F32.PACK_AB R127, R131, R130 ;  /* 0x00000082837f723e */ /* 0x000fe200000010ff */
[----:B------:R4:W-:Y:S01]  /*2920*/  STS.128 [R4+UR10+0x4000], R116 ;  /* 0x0040007404007988 */ /* 0x0009e20008000c0a */
[----:B---3--:R-:W-:-:S05]  /*2930*/  LOP3.LUT R0, R0, 0x70, RZ, 0x3c, !PT ;  /* 0x0000007000007812 */ /* 0x008fca00078e3cff */
[----:B------:R4:W-:Y:S04]  /*2940*/  STS.128 [R0+UR10], R60 ;  /* 0x0000003c00007988 */ /* 0x0009e80008000c0a */
[----:B------:R4:W-:Y:S01]  /*2950*/  STS.128 [R0+UR10+0x4000], R124 ;  /* 0x0040007c00007988 */ /* 0x0009e20008000c0a */
[----:B------:R2:W-:Y:S06]  /*2960*/  MEMBAR.ALL.CTA ;  /* 0x0000000000007992 */ /* 0x0005ec0000008000 */
[----:B--2---:R-:W2:Y:S02]  /*2970*/  FENCE.VIEW.ASYNC.S ;  /* 0x00000000000073c6 */ /* 0x004ea40000000000 */
[----:B--2---:R-:W-:Y:S06]  /*2980*/  BAR.SYNC.DEFER_BLOCKING 0x0 ;  /* 0x0000000000007b1d */ /* 0x004fec0000010000 */
[----:B------:R4:W-:Y:S01]  /*2990*/  @UP1 UTMASTG.2D [UR4], [UR12] ;  /* 0x000000040c0013b5 */ /* 0x0009e20008008000 */
[----:B------:R0:W-:Y:S01]  /*29a0*/  UTMACMDFLUSH ;  /* 0x00000000000079b7 */ /* 0x0001e20000000000 */
[----:B------:R-:W-:-:S04]  /*29b0*/  DEPBAR.LE SB0, 0x0 ;  /* 0x000080000000791a */ /* 0x000fc80000000000 */
[----:B------:R-:W-:Y:S08]  /*29c0*/  BAR.SYNC.DEFER_BLOCKING 0x0 ;  /* 0x0000000000007b1d */ /* 0x000ff00000010000 */
[----:B------:R-:W-:Y:S06]  /*29d0*/  BAR.SYNC.DEFER_BLOCKING 0x0 ;  /* 0x0000000000007b1d */ /* 0x000fec0000010000 */
[----:B----4-:R-:W-:Y:S05]  /*29e0*/  @P2 BRA `(.L_x_63) ;  /* 0x0000000000a02947 */ /* 0x010fea0003800000 */
[----:B------:R-:W2:Y:S01]  /*29f0*/  S2UR UR5, SR_CgaCtaId ;  /* 0x00000000000579c3 */ /* 0x000ea20000008800 */
[----:B------:R-:W-:Y:S01]  /*2a00*/  NOP ;  /* 0x0000000000007918 */ /* 0x000fe20000000000 */
[----:B------:R-:W-:Y:S01]  /*2a10*/  UMOV UR4, 0x50 ;  /* 0x0000005000047882 */ /* 0x000fe20000000000 */
[----:B------:R-:W-:Y:S02]  /*2a20*/  IMAD.U32 R0, RZ, RZ, UR32 ;  /* 0x00000020ff007e24 */ /* 0x000fe4000f8e00ff */
[----:B------:R-:W-:Y:S02]  /*2a30*/  IMAD.MOV.U32 R3, RZ, RZ, 0xf ;  /* 0x0000000fff037424 */ /* 0x000fe400078e00ff */
[----:B------:R-:W-:Y:S01]  /*2a40*/  IMAD.MOV.U32 R7, RZ, RZ, 0x1 ;  /* 0x00000001ff077424 */ /* 0x000fe200078e00ff */
[----:B------:R-:W-:-:S04]  /*2a50*/  LOP3.LUT R0, R0, 0xffff, RZ, 0xc0, !PT ;  /* 0x0000ffff00007812 */ /* 0x000fc800078ec0ff */
[----:B------:R-:W-:-:S05]  /*2a60*/  SHF.R.U32.HI R0, RZ, 0x5, R0 ;  /* 0x00000005ff007819 */ /* 0x000fca0000011600 */
[----:B------:R-:W-:Y:S01]  /*2a70*/  VIADD R2, R0, 0x10 ;  /* 0x0000001000027836 */ /* 0x000fe20000000000 */
[----:B------:R-:W-:Y:S01]  /*2a80*/  SHF.L.U32 R0, R3, R0, RZ ;  /* 0x0000000003007219 */ /* 0x000fe200000006ff */
[----:B--2---:R-:W-:-:S03]  /*2a90*/  ULEA UR6, UR5, UR4, 0x18 ;  /* 0x0000000405067291 */ /* 0x004fc6000f8ec0ff */
[----:B------:R-:W-:-:S04]  /*2aa0*/  SHF.L.U32 R3, R7, R2, RZ ;  /* 0x0000000207037219 */ /* 0x000fc800000006ff */
[----:B------:R-:W-:Y:S02]  /*2ab0*/  LOP3.LUT R0, R3, R0, RZ, 0xfc, !PT ;  /* 0x0000000003007212 */ /* 0x000fe400078efcff */
[----:B------:R-:W2:Y:S02]  /*2ac0*/  LDS R5, [UR6] ;  /* 0x00000006ff057984 */ /* 0x000ea40008000800 */
[C---:B------:R-:W-:Y:S02]  /*2ad0*/  LOP3.LUT R2, R0.reuse, 0xffff, RZ, 0xc0, !PT ;  /* 0x0000ffff00027812 */ /* 0x040fe400078ec0ff */
[----:B--2---:R-:W-:-:S04]  /*2ae0*/  LOP3.LUT R3, R0, 0xffff, R5, 0x80, !PT ;  /* 0x0000ffff00037812 */ /* 0x004fc800078e8005 */
[----:B------:R-:W-:-:S13]  /*2af0*/  ISETP.NE.AND P0, PT, R3, R2, PT ;  /* 0x000000020300720c */ /* 0x000fda0003f05270 */
[----:B------:R-:W-:Y:S05]  /*2b00*/  @P0 BRA `(.L_x_64) ;  /* 0x0000000000500947 */ /* 0x000fea0003800000 */
[----:B------:R-:W-:Y:S02]  /*2b10*/  SHF.R.U32.HI R5, RZ, 0x10, R5 ;  /* 0x00000010ff057819 */ /* 0x000fe40000011605 */
[----:B------:R-:W-:-:S04]  /*2b20*/  SHF.R.U32.HI R2, RZ, 0x10, R0 ;  /* 0x00000010ff027819 */ /* 0x000fc80000011600 */
[----:B------:R-:W-:-:S04]  /*2b30*/  LOP3.LUT R5, R5, R2, RZ, 0xc0, !PT ;  /* 0x0000000205057212 */ /* 0x000fc800078ec0ff */
[----:B------:R-:W-:-:S13]  /*2b40*/  ISETP.NE.AND P0, PT, R5, R2, PT ;  /* 0x000000020500720c */ /* 0x000fda0003f05270 */
[----:B------:R-:W-:Y:S05]  /*2b50*/  @P0 BRA `(.L_x_65) ;  /* 0x0000000000300947 */ /* 0x000fea0003800000 */
[----:B------:R-:W-:Y:S01]  /*2b60*/  R2UR UR4, R0 ;  /* 0x00000000000472ca */ /* 0x000fe200000e0000 */
[----:B------:R-:W-:Y:S01]  /*2b70*/  VOTEU.ANY UR5, UPT, PT ;  /* 0x0000000000057886 */ /* 0x000fe200038e0100 */
[----:B------:R-:W2:Y:S01]  /*2b80*/  S2R R0, SR_LANEID ;  /* 0x0000000000007919 */ /* 0x000ea20000000000 */
[----:B------:R-:W-:-:S10]  /*2b90*/  UFLO.U32 UR5, UR5 ;  /* 0x00000005000572bd */ /* 0x000fd400080e0000 */
[----:B------:R-:W-:-:S06]  /*2ba0*/  ULOP3.LUT UR4, URZ, UR4, URZ, 0x33, !UPT ;  /* 0x00000004ff047292 */ /* 0x000fcc000f8e33ff */
[----:B------:R-:W-:-:S04]  /*2bb0*/  IMAD.U32 R2, RZ, RZ, UR4 ;  /* 0x00000004ff027e24 */ /* 0x000fc8000f8e00ff */
[----:B------:R-:W3:Y:S02]  /*2bc0*/  REDUX UR7, R2 ;  /* 0x00000000020773c4 */ /* 0x000ee40000000000 */
[----:B------:R4:W-:Y:S01]  /*2bd0*/  UTCATOMSWS.AND URZ, UR4 ;  /* 0x0000000400ff79e3 */ /* 0x0009e20008000000 */
[----:B--2---:R-:W-:Y:S01]  /*2be0*/  ISETP.EQ.U32.AND P0, PT, R0, UR5, PT ;  /* 0x0000000500007c0c */ /* 0x004fe2000bf02070 */
[----:B---3--:R-:W-:-:S12]  /*2bf0*/  IMAD.U32 R0, RZ, RZ, UR7 ;  /* 0x00000007ff007e24 */ /* 0x008fd8000f8e00ff */
[----:B------:R4:W-:Y:S01]  /*2c00*/  @P0 ATOMS.AND RZ, [UR6], R0 ;  /* 0x00000000ffff098c */ /* 0x0009e2000a800006 */
[----:B------:R-:W-:Y:S05]  /*2c10*/  BRA `(.L_x_63) ;  /* 0x0000000000147947 */ /* 0x000fea0003800000 */
.L_x_65:
[----:B------:R-:W-:-:S07]  /*2c20*/  MOV R2, 0x2c40 ;  /* 0x00002c4000027802 */ /* 0x000fce0000000f00 */
[----:B-1----:R-:W-:Y:S05]  /*2c30*/  CALL.REL.NOINC `($__internal_0_$__cuda_sm10x_tcgen05_guardrail_trap_col_being_dealloced_not_returned_by_alloc) ;  /* 0x0000000000447944 */ /* 0x002fea0003c00000 */
[----:B------:R-:W-:Y:S05]  /*2c40*/  BRA `(.L_x_63) ;  /* 0x0000000000087947 */ /* 0x000fea0003800000 */
.L_x_64:
[----:B------:R-:W-:-:S07]  /*2c50*/  MOV R2, 0x2c70 ;  /* 0x00002c7000027802 */ /* 0x000fce0000000f00 */
[----:B-1----:R-:W-:Y:S05]  /*2c60*/  CALL.REL.NOINC `($__internal_2_$__cuda_sm10x_tcgen05_guardrail_trap_unallocated_columns_being_dealloced) ;  /* 0x0000000000507944 */ /* 0x002fea0003c00000 */
.L_x_63:
[----:B------:R-:W-:Y:S01]  /*2c70*/  NOP ;  /* 0x0000000000007918 */ /* 0x000fe20000000000 */
[----:B----4-:R-:W-:Y:S05]  /*2c80*/  EXIT ;  /* 0x000000000000794d */ /* 0x010fea0003800000 */
.L_x_54:
[----:B------:R-:W2:Y:S02]  /*2c90*/  SYNCS.PHASECHK.TRANS64.TRYWAIT P0, [UR10+0x10000], RZ ;  /* 0x010000ffff0075a7 */ /* 0x000ea4000800110a */
[----:B--2---:R-:W-:Y:S05]  /*2ca0*/  @!P0 BRA `(.L_x_54) ;  /* 0xfffffffc00f88947 */ /* 0x004fea000383ffff */
[----:B------:R-:W-:Y:S05]  /*2cb0*/  BRA `(.L_x_66) ;  /* 0xffffffec00b87947 */ /* 0x000fea000383ffff */
.L_x_56:
[----:B------:R-:W2:Y:S02]  /*2cc0*/  SYNCS.PHASECHK.TRANS64.TRYWAIT P1, [UR10+0x10010], RZ ;  /* 0x010010ffff0075a7 */ /* 0x000ea4000802110a */
[----:B--2---:R-:W-:Y:S05]  /*2cd0*/  @!P1 BRA `(.L_x_56) ;  /* 0xfffffffc00f89947 */ /* 0x004fea000383ffff */
[----:B------:R-:W-:Y:S05]  /*2ce0*/  BRA `(.L_x_67) ;  /* 0xfffffff000447947 */ /* 0x000fea000383ffff */
.L_x_57:
[----:B------:R-:W3:Y:S02]  /*2cf0*/  SYNCS.PHASECHK.TRANS64.TRYWAIT P0, [UR10+0x10000], R3 ;  /* 0x01000003ff0075a7 */ /* 0x000ee4000800110a */
[----:B---3--:R-:W-:Y:S05]  /*2d00*/  @!P0 BRA `(.L_x_57) ;  /* 0xfffffffc00f88947 */ /* 0x008fea000383ffff */
[----:B------:R-:W-:Y:S05]  /*2d10*/  BRA `(.L_x_68) ;  /* 0xfffffff000bc7947 */ /* 0x000fea000383ffff */
.L_x_59:
[----:B------:R-:W3:Y:S02]  /*2d20*/  SYNCS.PHASECHK.TRANS64.TRYWAIT P0, [UR10+0x10010], R3 ;  /* 0x01001003ff0075a7 */ /* 0x000ee4000800110a */
[----:B---3--:R-:W-:Y:S05]  /*2d30*/  @!P0 BRA `(.L_x_59) ;  /* 0xfffffffc00f88947 */ /* 0x008fea000383ffff */
[----:B------:R-:W-:Y:S05]  /*2d40*/  BRA `(.L_x_69) ;  /* 0xfffffff4003c7947 */ /* 0x000fea000383ffff */
        .weak           $__internal_0_$__cuda_sm10x_tcgen05_guardrail_trap_col_being_dealloced_not_returned_by_alloc
        .type           $__internal_0_$__cuda_sm10x_tcgen05_guardrail_trap_col_being_dealloced_not_returned_by_alloc,@function
        .size           $__internal_0_$__cuda_sm10x_tcgen05_guardrail_trap_col_being_dealloced_not_returned_by_alloc,($__internal_1_$__cuda_sm10x_tcgen05_guardrail_trap_phase_invalid_during_alloc - $__internal_0_$__cuda_sm10x_tcgen05_guardrail_trap_col_being_dealloced_not_returned_by_alloc)
$__internal_0_$__cuda_sm10x_tcgen05_guardrail_trap_col_being_dealloced_not_returned_by_alloc:
[----:B------:R-:W-:Y:S05]  /*2d50*/  BPT.TRAP 0x1 ;  /* 0x000000040000795c */ /* 0x000fea0000300000 */
[----:B------:R-:W-:-:S04]  /*2d60*/  IMAD.MOV.U32 R3, RZ, RZ, 0x0 ;  /* 0x00000000ff037424 */ /* 0x000fc800078e00ff */
[----:B------:R-:W-:Y:S05]  /*2d70*/  RET.REL.NODEC R2 `(gluon_tcgen05) ;  /* 0xffffffd002a07950 */ /* 0x000fea0003c3ffff */
        .weak           $__internal_1_$__cuda_sm10x_tcgen05_guardrail_trap_phase_invalid_during_alloc
        .type           $__internal_1_$__cuda_sm10x_tcgen05_guardrail_trap_phase_invalid_during_alloc,@function
        .size           $__internal_1_$__cuda_sm10x_tcgen05_guardrail_trap_phase_invalid_during_alloc,($__internal_2_$__cuda_sm10x_tcgen05_guardrail_trap_unallocated_columns_being_dealloced - $__internal_1_$__cuda_sm10x_tcgen05_guardrail_trap_phase_invalid_during_alloc)
$__internal_1_$__cuda_sm10x_tcgen05_guardrail_trap_phase_invalid_during_alloc:
[----:B------:R-:W-:Y:S05]  /*2d80*/  BPT.TRAP 0x1 ;  /* 0x000000040000795c */ /* 0x000fea0000300000 */
[----:B------:R-:W-:-:S04]  /*2d90*/  IMAD.MOV.U32 R3, RZ, RZ, 0x0 ;  /* 0x00000000ff037424 */ /* 0x000fc800078e00ff */
[----:B------:R-:W-:Y:S05]  /*2da0*/  RET.REL.NODEC R2 `(gluon_tcgen05) ;  /* 0xffffffd002947950 */ /* 0x000fea0003c3ffff */
        .weak           $__internal_2_$__cuda_sm10x_tcgen05_guardrail_trap_unallocated_columns_being_dealloced
        .type           $__internal_2_$__cuda_sm10x_tcgen05_guardrail_trap_unallocated_columns_being_dealloced,@function
        .size           $__internal_2_$__cuda_sm10x_tcgen05_guardrail_trap_unallocated_columns_being_dealloced,(.L_x_73 - $__internal_2_$__cuda_sm10x_tcgen05_guardrail_trap_unallocated_columns_being_dealloced)
$__internal_2_$__cuda_sm10x_tcgen05_guardrail_trap_unallocated_columns_being_dealloced:
[----:B------:R-:W-:Y:S05]  /*2db0*/  BPT.TRAP 0x1 ;  /* 0x000000040000795c */ /* 0x000fea0000300000 */
[----:B------:R-:W-:-:S04]  /*2dc0*/  IMAD.MOV.U32 R3, RZ, RZ, 0x0 ;  /* 0x00000000ff037424 */ /* 0x000fc800078e00ff */
[----:B------:R-:W-:Y:S05]  /*2dd0*/  RET.REL.NODEC R2 `(gluon_tcgen05) ;  /* 0xffffffd002887950 */ /* 0x000fea0003c3ffff */
.L_x_70:
[----:B------:R-:W-:-:S00]  /*2de0*/  BRA `(.L_x_70) ;  /* 0xfffffffc00fc7947 */ /* 0x000fc0000383ffff */
[----:B------:R-:W-:-:S00]  /*2df0*/  NOP ;  /* 0x0000000000007918 */ /* 0x000fc00000000000 */
        /* <DEDUP_REMOVED lines=8> */
.L_x_73:


//--------------------- .nv.shared.gluon_tcgen05  --------------------------
	.section	.nv.shared.gluon_tcgen05,"aw",@nobits
	.sectionflags	@""
	.align	16
	.zero		1024


//--------------------- .nv.shared.reserved.0     --------------------------
	.section	.nv.shared.reserved.0,"aw",@nobits
	.align	8
	.weak		__nv_reservedSMEM_offset_0_alias
	.size		__nv_reservedSMEM_offset_0_alias, 0, 64
	.other		__nv_reservedSMEM_offset_0_alias,@"STO_CUDA_RESERVED_SHARED STV_DEFAULT"
__nv_reservedSMEM_offset_0_alias:
	.zero		0
.nv.shared.reserved.0:
	.zero		64
	.weak		__nv_reservedSMEM_allocation_phase
	.type		__nv_reservedSMEM_allocation_phase,@object
	.size		__nv_reservedSMEM_allocation_phase,(.L_0 - __nv_reservedSMEM_allocation_phase)
__nv_reservedSMEM_allocation_phase:
	.zero		1
.L_0:
	.zero		7
	.weak		__nv_reservedSMEM_devtool_atexit_pc
	.type		__nv_reservedSMEM_devtool_atexit_pc,@object
	.size		__nv_reservedSMEM_devtool_atexit_pc,(__nv_reservedSMEM_allocation_mask - __nv_reservedSMEM_devtool_atexit_pc)
__nv_reservedSMEM_devtool_atexit_pc:
	.zero		8
	.weak		__nv_reservedSMEM_allocation_mask
	.type		__nv_reservedSMEM_allocation_mask,@object
	.size		__nv_reservedSMEM_allocation_mask,(.L_2 - __nv_reservedSMEM_allocation_mask)
__nv_reservedSMEM_allocation_mask:
	.zero		4
.L_2:


//--------------------- .nv.constant0.gluon_tcgen05 --------------------------
	.section	.nv.constant0.gluon_tcgen05,"a",@progbits
	.sectionflags	@""
	.align	4
.nv.constant0.gluon_tcgen05:
	.zero		976


//--------------------- SYMBOLS --------------------------

	.type		.nv.reservedSmem.offset0,@object
	.size		.nv.reservedSmem.offset0,0x4
	.type		.nv.reservedSmem.cap,@object
	.size		.nv.reservedSmem.cap,0x4
